	.target	sm_90a

	.elftype	@"ET_EXEC"


//--------------------- .note.nv.tkinfo           --------------------------
	.section	.note.nv.tkinfo,"",@"SHT_NOTE"
	.sectionflags	@"SHF_NOTE_NV_TKINFO"
	.tkinfo
        /*0018*/ 	.word	0x00000002
        /*0030*/ 	.string	""
        /*0030*/ 	.string	"ptxas"
        /*0030*/ 	.string	"Cuda compilation tools, release 13.0, V13.0.88"
        /*0030*/ 	.string	"Build cuda_13.0.r13.0/compiler.36424714_0"
        /*0030*/ 	.string	"-arch sm_90a -m 64 "



//--------------------- .note.nv.cuinfo           --------------------------
	.section	.note.nv.cuinfo,"",@"SHT_NOTE"
	.sectionflags	@"SHF_NOTE_NV_CUINFO"
        /*0018*/ 	.short	0x0002
        /*001a*/ 	.short	0x005a
        /*001c*/ 	.short	0x0082
	.zero		2


//--------------------- .nv.info                  --------------------------
	.section	.nv.info,"",@"SHT_CUDA_INFO"
	.align	4


	//----- nvinfo : EIATTR_REGCOUNT
	.align		4
        /*0000*/ 	.byte	0x04, 0x2f
        /*0002*/ 	.short	(.L_15 - .L_14)
	.align		4
.L_14:
        /*0004*/ 	.word	index@(_ZN7cutlass13device_kernelINS_4gemm6kernel13GemmUniversalIN4cute5tupleIJiiiiEEENS1_10collective13CollectiveMmaINS1_34MainloopSm90TmaGmmaWarpSpecializedILi5ENS5_IJNS4_1CILi1EEESB_SB_EEENS1_35KernelTmaWarpSpecializedCooperativeEEENS5_IJNSA_ILi256EEENSA_ILi64EEESG_EEEaNS5_IJlSB_lEEEaSI_NS4_8TiledMMAINS4_8MMA_AtomIJNS4_4SM904GMMA26MMA_64x64x32_S32S8S8_SS_TNEEEENS4_6LayoutINS5_IJNSA_ILi2EEESB_SB_EEENS5_IJSB_NSA_ILi0EEESS_EEEEENS5_IJNS4_10UnderscoreESV_SV_EEEEENS4_13SM90_TMA_LOADENS4_14ComposedLayoutINS4_7SwizzleILi2ELi4ELi3EEENS4_18smem_ptr_flag_bitsILi8EEENSP_INS5_IJNSA_ILi8EEESG_EEENS5_IJSG_SB_EEEEEEEvNS4_8identityESY_S18_vS19_EENS_8epilogue10collective6detail29Sm90TmaWarpSpecializedAdapterINS1C_15DefaultEpilogueIaSI_SI_NS1B_6thread17LinearCombinationIaLi1EiiLNS1G_9ScaleType4KindE0ELNS_15FloatRoundStyleE2EaEENS1_15EpilogueDefaultEEEEEvvEEEEvNT_6ParamsE)
        /*0008*/ 	.word	0x000000a8


	//----- nvinfo : EIATTR_FRAME_SIZE
	.align		4
.L_15:
        /*000c*/ 	.byte	0x04, 0x11
        /*000e*/ 	.short	(.L_17 - .L_16)
	.align		4
.L_16:
        /*0010*/ 	.word	index@(_ZN7cutlass13device_kernelINS_4gemm6kernel13GemmUniversalIN4cute5tupleIJiiiiEEENS1_10collective13CollectiveMmaINS1_34MainloopSm90TmaGmmaWarpSpecializedILi5ENS5_IJNS4_1CILi1EEESB_SB_EEENS1_35KernelTmaWarpSpecializedCooperativeEEENS5_IJNSA_ILi256EEENSA_ILi64EEESG_EEEaNS5_IJlSB_lEEEaSI_NS4_8TiledMMAINS4_8MMA_AtomIJNS4_4SM904GMMA26MMA_64x64x32_S32S8S8_SS_TNEEEENS4_6LayoutINS5_IJNSA_ILi2EEESB_SB_EEENS5_IJSB_NSA_ILi0EEESS_EEEEENS5_IJNS4_10UnderscoreESV_SV_EEEEENS4_13SM90_TMA_LOADENS4_14ComposedLayoutINS4_7SwizzleILi2ELi4ELi3EEENS4_18smem_ptr_flag_bitsILi8EEENSP_INS5_IJNSA_ILi8EEESG_EEENS5_IJSG_SB_EEEEEEEvNS4_8identityESY_S18_vS19_EENS_8epilogue10collective6detail29Sm90TmaWarpSpecializedAdapterINS1C_15DefaultEpilogueIaSI_SI_NS1B_6thread17LinearCombinationIaLi1EiiLNS1G_9ScaleType4KindE0ELNS_15FloatRoundStyleE2EaEENS1_15EpilogueDefaultEEEEEvvEEEEvNT_6ParamsE)
        /*0014*/ 	.word	0x00000000


	//----- nvinfo : EIATTR_MIN_STACK_SIZE
	.align		4
.L_17:
        /*0018*/ 	.byte	0x04, 0x12
        /*001a*/ 	.short	(.L_19 - .L_18)
	.align		4
.L_18:
        /*001c*/ 	.word	index@(_ZN7cutlass13device_kernelINS_4gemm6kernel13GemmUniversalIN4cute5tupleIJiiiiEEENS1_10collective13CollectiveMmaINS1_34MainloopSm90TmaGmmaWarpSpecializedILi5ENS5_IJNS4_1CILi1EEESB_SB_EEENS1_35KernelTmaWarpSpecializedCooperativeEEENS5_IJNSA_ILi256EEENSA_ILi64EEESG_EEEaNS5_IJlSB_lEEEaSI_NS4_8TiledMMAINS4_8MMA_AtomIJNS4_4SM904GMMA26MMA_64x64x32_S32S8S8_SS_TNEEEENS4_6LayoutINS5_IJNSA_ILi2EEESB_SB_EEENS5_IJSB_NSA_ILi0EEESS_EEEEENS5_IJNS4_10UnderscoreESV_SV_EEEEENS4_13SM90_TMA_LOADENS4_14ComposedLayoutINS4_7SwizzleILi2ELi4ELi3EEENS4_18smem_ptr_flag_bitsILi8EEENSP_INS5_IJNSA_ILi8EEESG_EEENS5_IJSG_SB_EEEEEEEvNS4_8identityESY_S18_vS19_EENS_8epilogue10collective6detail29Sm90TmaWarpSpecializedAdapterINS1C_15DefaultEpilogueIaSI_SI_NS1B_6thread17LinearCombinationIaLi1EiiLNS1G_9ScaleType4KindE0ELNS_15FloatRoundStyleE2EaEENS1_15EpilogueDefaultEEEEEvvEEEEvNT_6ParamsE)
        /*0020*/ 	.word	0x00000000
.L_19:


//--------------------- .nv.compat                --------------------------
	.section	.nv.compat,"",@"SHT_CUDA_COMPAT_INFO"
	.align	4
        /*0000*/ 	.byte	0x02, 0x09, 0x01, 0x00, 0x02, 0x02, 0x04, 0x00, 0x02, 0x05, 0x05, 0x00, 0x03, 0x07, 0x01, 0x01
        /*0010*/ 	.byte	0x02, 0x03, 0x01, 0x00, 0x02, 0x06, 0x01, 0x00, 0x04, 0x0b, 0x08, 0x00, 0x00, 0x00, 0x00, 0x00
        /*0020*/ 	.byte	0x00, 0x00, 0x00, 0x00


//--------------------- .nv.info._ZN7cutlass13device_kernelINS_4gemm6kernel13GemmUniversalIN4cute5tupleIJiiiiEEENS1_10collective13CollectiveMmaINS1_34MainloopSm90TmaGmmaWarpSpecializedILi5ENS5_IJNS4_1CILi1EEESB_SB_EEENS1_35KernelTmaWarpSpecializedCooperativeEEENS5_IJNSA_ILi256EEENSA_ILi64EEESG_EEEaNS5_IJlSB_lEEEaSI_NS4_8TiledMMAINS4_8MMA_AtomIJNS4_4SM904GMMA26MMA_64x64x32_S32S8S8_SS_TNEEEENS4_6LayoutINS5_IJNSA_ILi2EEESB_SB_EEENS5_IJSB_NSA_ILi0EEESS_EEEEENS5_IJNS4_10UnderscoreESV_SV_EEEEENS4_13SM90_TMA_LOADENS4_14ComposedLayoutINS4_7SwizzleILi2ELi4ELi3EEENS4_18smem_ptr_flag_bitsILi8EEENSP_INS5_IJNSA_ILi8EEESG_EEENS5_IJSG_SB_EEEEEEEvNS4_8identityESY_S18_vS19_EENS_8epilogue10collective6detail29Sm90TmaWarpSpecializedAdapterINS1C_15DefaultEpilogueIaSI_SI_NS1B_6thread17LinearCombinationIaLi1EiiLNS1G_9ScaleType4KindE0ELNS_15FloatRoundStyleE2EaEENS1_15EpilogueDefaultEEEEEvvEEEEvNT_6ParamsE --------------------------
	.section	.nv.info._ZN7cutlass13device_kernelINS_4gemm6kernel13GemmUniversalIN4cute5tupleIJiiiiEEENS1_10collective13CollectiveMmaINS1_34MainloopSm90TmaGmmaWarpSpecializedILi5ENS5_IJNS4_1CILi1EEESB_SB_EEENS1_35KernelTmaWarpSpecializedCooperativeEEENS5_IJNSA_ILi256EEENSA_ILi64EEESG_EEEaNS5_IJlSB_lEEEaSI_NS4_8TiledMMAINS4_8MMA_AtomIJNS4_4SM904GMMA26MMA_64x64x32_S32S8S8_SS_TNEEEENS4_6LayoutINS5_IJNSA_ILi2EEESB_SB_EEENS5_IJSB_NSA_ILi0EEESS_EEEEENS5_IJNS4_10UnderscoreESV_SV_EEEEENS4_13SM90_TMA_LOADENS4_14ComposedLayoutINS4_7SwizzleILi2ELi4ELi3EEENS4_18smem_ptr_flag_bitsILi8EEENSP_INS5_IJNSA_ILi8EEESG_EEENS5_IJSG_SB_EEEEEEEvNS4_8identityESY_S18_vS19_EENS_8epilogue10collective6detail29Sm90TmaWarpSpecializedAdapterINS1C_15DefaultEpilogueIaSI_SI_NS1B_6thread17LinearCombinationIaLi1EiiLNS1G_9ScaleType4KindE0ELNS_15FloatRoundStyleE2EaEENS1_15EpilogueDefaultEEEEEvvEEEEvNT_6ParamsE,"",@"SHT_CUDA_INFO"
	.sectionflags	@""
	.align	4


	//----- nvinfo : EIATTR_CUDA_API_VERSION
	.align		4
        /*0000*/ 	.byte	0x04, 0x37
        /*0002*/ 	.short	(.L_21 - .L_20)
.L_20:
        /*0004*/ 	.word	0x00000082


	//----- nvinfo : EIATTR_KPARAM_INFO
	.align		4
.L_21:
        /*0008*/ 	.byte	0x04, 0x17
        /*000a*/ 	.short	(.L_23 - .L_22)
.L_22:
        /*000c*/ 	.word	0x00000000
        /*0010*/ 	.short	0x0000
        /*0012*/ 	.short	0x0070
        /*0014*/ 	.byte	0x00, 0xf0, 0x01, 0x10


	//----- nvinfo : EIATTR_SPARSE_MMA_MASK
	.align		4
.L_23:
        /*0018*/ 	.byte	0x03, 0x50
        /*001a*/ 	.short	0x0000


	//----- nvinfo : EIATTR_MAXREG_COUNT
	.align		4
        /*001c*/ 	.byte	0x03, 0x1b
        /*001e*/ 	.short	0x00a8


	//----- nvinfo : EIATTR_NUM_BARRIERS
	.align		4
        /*0020*/ 	.byte	0x02, 0x4c
        /*0022*/ 	.byte	0x01
	.zero		1


	//----- nvinfo : EIATTR_EXTERNS
	.align		4
        /*0024*/ 	.byte	0x04, 0x0f
        /*0026*/ 	.short	(.L_25 - .L_24)


	//   ....[0]....
	.align		4
.L_24:
        /*0028*/ 	.word	index@(__assertfail)


	//----- nvinfo : EIATTR_MERCURY_ISA_VERSION
	.align		4
.L_25:
        /*002c*/ 	.byte	0x03, 0x5f
        /*002e*/ 	.short	0x0101


	//----- nvinfo : EIATTR_INT_WARP_WIDE_INSTR_OFFSETS
	.align		4
        /*0030*/ 	.byte	0x04, 0x31
        /*0032*/ 	.short	(.L_27 - .L_26)


	//   ....[0]....
.L_26:
        /*0034*/ 	.word	0x00000410


	//   ....[1]....
        /*0038*/ 	.word	0x00000420


	//   ....[2]....
        /*003c*/ 	.word	0x000004e0


	//----- nvinfo : EIATTR_COOP_GROUP_MASK_REGIDS
	.align		4
.L_27:
        /*0040*/ 	.byte	0x04, 0x29
        /*0042*/ 	.short	(.L_29 - .L_28)


	//   ....[0]....
.L_28:
        /*0044*/ 	.word	0xffffffff


	//   ....[1]....
        /*0048*/ 	.word	0xffffffff


	//   ....[2]....
        /*004c*/ 	.word	0xffffffff


	//   ....[3]....
        /*0050*/ 	.word	0xffffffff


	//   ....[4]....
        /*0054*/ 	.word	0xffffffff


	//----- nvinfo : EIATTR_COOP_GROUP_INSTR_OFFSETS
	.align		4
.L_29:
        /*0058*/ 	.byte	0x04, 0x28
        /*005a*/ 	.short	(.L_31 - .L_30)


	//   ....[0]....
.L_30:
        /*005c*/ 	.word	0x00000060


	//   ....[1]....
        /*0060*/ 	.word	0x00000070


	//   ....[2]....
        /*0064*/ 	.word	0x00000130


	//   ....[3]....
        /*0068*/ 	.word	0x000002e0


	//   ....[4]....
        /*006c*/ 	.word	0x00001190


	//----- nvinfo : EIATTR_REG_RECONFIG
	.align		4
.L_31:
        /*0070*/ 	.byte	0x01, 0x54
	.zero		2


	//----- nvinfo : EIATTR_SYSCALL_OFFSETS
	.align		4
        /*0074*/ 	.byte	0x04, 0x46
        /*0076*/ 	.short	(.L_33 - .L_32)


	//   ....[0]....
.L_32:
        /*0078*/ 	.word	0x00001380


	//----- nvinfo : EIATTR_MBARRIER_INSTR_OFFSETS
	.align		4
.L_33:
        /*007c*/ 	.byte	0x04, 0x39
        /*007e*/ 	.short	(.L_35 - .L_34)


	//   ....[0]....
.L_34:
        /*0080*/ 	.word	0x00000230
        /*0084*/ 	.word	0x000000ff
        /*0088*/ 	.word	0x00000000
        /*008c*/ 	.short	0x0100
        /*008e*/ 	.byte	0x08
	.zero		1


	//   ....[1]....
        /*0090*/ 	.word	0x00000240
        /*0094*/ 	.word	0x000000ff
        /*0098*/ 	.word	0x00000028
        /*009c*/ 	.short	0x0100
        /*009e*/ 	.byte	0x08
	.zero		1


	//   ....[2]....
        /*00a0*/ 	.word	0x00000250
        /*00a4*/ 	.word	0x000000ff
        /*00a8*/ 	.word	0x00000008
        /*00ac*/ 	.short	0x0100
        /*00ae*/ 	.byte	0x08
	.zero		1


	//   ....[3]....
        /*00b0*/ 	.word	0x00000260
        /*00b4*/ 	.word	0x000000ff
        /*00b8*/ 	.word	0x00000030
        /*00bc*/ 	.short	0x0100
        /*00be*/ 	.byte	0x08
	.zero		1


	//   ....[4]....
        /*00c0*/ 	.word	0x00000270
        /*00c4*/ 	.word	0x000000ff
        /*00c8*/ 	.word	0x00000010
        /*00cc*/ 	.short	0x0100
        /*00ce*/ 	.byte	0x08
	.zero		1


	//   ....[5]....
        /*00d0*/ 	.word	0x00000280
        /*00d4*/ 	.word	0x000000ff
        /*00d8*/ 	.word	0x00000038
        /*00dc*/ 	.short	0x0100
        /*00de*/ 	.byte	0x08
	.zero		1


	//   ....[6]....
        /*00e0*/ 	.word	0x00000290
        /*00e4*/ 	.word	0x000000ff
        /*00e8*/ 	.word	0x00000018
        /*00ec*/ 	.short	0x0100
        /*00ee*/ 	.byte	0x08
	.zero		1


	//   ....[7]....
        /*00f0*/ 	.word	0x000002a0
        /*00f4*/ 	.word	0x000000ff
        /*00f8*/ 	.word	0x00000040
        /*00fc*/ 	.short	0x0100
        /*00fe*/ 	.byte	0x08
	.zero		1


	//   ....[8]....
        /*0100*/ 	.word	0x000002b0
        /*0104*/ 	.word	0x000000ff
        /*0108*/ 	.word	0x00000020
        /*010c*/ 	.short	0x0100
        /*010e*/ 	.byte	0x08
	.zero		1


	//   ....[9]....
        /*0110*/ 	.word	0x000002c0
        /*0114*/ 	.word	0x000000ff
        /*0118*/ 	.word	0x00000048
        /*011c*/ 	.short	0x0100
        /*011e*/ 	.byte	0x08
	.zero		1


	//   ....[10]....
        /*0120*/ 	.word	0x00000560
        /*0124*/ 	.word	0x000000ff
        /*0128*/ 	.word	0x00000060
        /*012c*/ 	.short	0x0100
        /*012e*/ 	.byte	0x08
	.zero		1


	//   ....[11]....
        /*0130*/ 	.word	0x000005e0
        /*0134*/ 	.word	0x000000ff
        /*0138*/ 	.word	0x00000068
        /*013c*/ 	.short	0x0100
        /*013e*/ 	.byte	0x08
	.zero		1


	//   ....[12]....
        /*0140*/ 	.word	0x00001450
        /*0144*/ 	.word	0x00000003
        /*0148*/ 	.word	0x00000000
        /*014c*/ 	.short	0x010a
        /*014e*/ 	.byte	0x3f
	.zero		1


	//   ....[13]....
        /*0150*/ 	.word	0x000014b0
        /*0154*/ 	.word	0x00000003
        /*0158*/ 	.word	0x00000000
        /*015c*/ 	.short	0x010a
        /*015e*/ 	.byte	0x3f
	.zero		1


	//   ....[14]....
        /*0160*/ 	.word	0x00001810
        /*0164*/ 	.word	0x00000005
        /*0168*/ 	.word	0x00000000
        /*016c*/ 	.short	0x010a
        /*016e*/ 	.byte	0x3f
	.zero		1


	//   ....[15]....
        /*0170*/ 	.word	0x00001850
        /*0174*/ 	.word	0x00000005
        /*0178*/ 	.word	0x00000000
        /*017c*/ 	.short	0x010a
        /*017e*/ 	.byte	0x3f
	.zero		1


	//   ....[16]....
        /*0180*/ 	.word	0x00001a90
        /*0184*/ 	.word	0x00000004
        /*0188*/ 	.word	0x00000000
        /*018c*/ 	.short	0x0101
        /*018e*/ 	.byte	0x3f
	.zero		1


	//   ....[17]....
        /*0190*/ 	.word	0x00001c50
        /*0194*/ 	.word	0x00000000
        /*0198*/ 	.word	0x00000000
        /*019c*/ 	.short	0x0101
        /*019e*/ 	.byte	0x3f
	.zero		1


	//   ....[18]....
        /*01a0*/ 	.word	0x00006140
        /*01a4*/ 	.word	0x0000000e
        /*01a8*/ 	.word	0x00000028
        /*01ac*/ 	.short	0x010a
        /*01ae*/ 	.byte	0x3f
	.zero		1


	//   ....[19]....
        /*01b0*/ 	.word	0x000064d0
        /*01b4*/ 	.word	0x00000006
        /*01b8*/ 	.word	0x00000068
        /*01bc*/ 	.short	0x0101
        /*01be*/ 	.byte	0x3f
	.zero		1


	//   ....[20]....
        /*01c0*/ 	.word	0x00006bf0
        /*01c4*/ 	.word	0x00000007
        /*01c8*/ 	.word	0x00000000
        /*01cc*/ 	.short	0x010a
        /*01ce*/ 	.byte	0x3f
	.zero		1


	//   ....[21]....
        /*01d0*/ 	.word	0x00006c70
        /*01d4*/ 	.word	0x00000009
        /*01d8*/ 	.word	0x00000000
        /*01dc*/ 	.short	0x010a
        /*01de*/ 	.byte	0x3f
	.zero		1


	//   ....[22]....
        /*01e0*/ 	.word	0x00006d00
        /*01e4*/ 	.word	0x00000006
        /*01e8*/ 	.word	0x00000000
        /*01ec*/ 	.short	0x010a
        /*01ee*/ 	.byte	0x3f
	.zero		1


	//   ....[23]....
        /*01f0*/ 	.word	0x00006d90
        /*01f4*/ 	.word	0x00000009
        /*01f8*/ 	.word	0x00000000
        /*01fc*/ 	.short	0x010a
        /*01fe*/ 	.byte	0x3f
	.zero		1


	//   ....[24]....
        /*0200*/ 	.word	0x00006e20
        /*0204*/ 	.word	0x00000003
        /*0208*/ 	.word	0x00000000
        /*020c*/ 	.short	0x010a
        /*020e*/ 	.byte	0x3f
	.zero		1


	//   ....[25]....
        /*0210*/ 	.word	0x00006e80
        /*0214*/ 	.word	0x00000003
        /*0218*/ 	.word	0x00000000
        /*021c*/ 	.short	0x010a
        /*021e*/ 	.byte	0x3f
	.zero		1


	//   ....[26]....
        /*0220*/ 	.word	0x00006ed0
        /*0224*/ 	.word	0x00000005
        /*0228*/ 	.word	0x00000000
        /*022c*/ 	.short	0x010a
        /*022e*/ 	.byte	0x3f
	.zero		1


	//   ....[27]....
        /*0230*/ 	.word	0x00006fa0
        /*0234*/ 	.word	0x0000000e
        /*0238*/ 	.word	0x00000028
        /*023c*/ 	.short	0x010a
        /*023e*/ 	.byte	0x3f
	.zero		1


	//   ....[28]....
        /*0240*/ 	.word	0x00007070
        /*0244*/ 	.word	0x00000007
        /*0248*/ 	.word	0x00000000
        /*024c*/ 	.short	0x010a
        /*024e*/ 	.byte	0x3f
	.zero		1


	//   ....[29]....
        /*0250*/ 	.word	0x000070c0
        /*0254*/ 	.word	0x00000009
        /*0258*/ 	.word	0x00000000
        /*025c*/ 	.short	0x010a
        /*025e*/ 	.byte	0x3f
	.zero		1


	//   ....[30]....
        /*0260*/ 	.word	0x00007110
        /*0264*/ 	.word	0x00000006
        /*0268*/ 	.word	0x00000000
        /*026c*/ 	.short	0x010a
        /*026e*/ 	.byte	0x3f
	.zero		1


	//   ....[31]....
        /*0270*/ 	.word	0x00007160
        /*0274*/ 	.word	0x00000009
        /*0278*/ 	.word	0x00000000
        /*027c*/ 	.short	0x010a
        /*027e*/ 	.byte	0x3f
	.zero		1


	//----- nvinfo : EIATTR_NUM_MBARRIERS
	.align		4
.L_35:
        /*0280*/ 	.byte	0x03, 0x38
        /*0282*/ 	.short	0x000c


	//----- nvinfo : EIATTR_EXIT_INSTR_OFFSETS
	.align		4
        /*0284*/ 	.byte	0x04, 0x1c
        /*0286*/ 	.short	(.L_37 - .L_36)


	//   ....[0]....
.L_36:
        /*0288*/ 	.word	0x00000680


	//   ....[1]....
        /*028c*/ 	.word	0x00000f50


	//   ....[2]....
        /*0290*/ 	.word	0x00005820


	//   ....[3]....
        /*0294*/ 	.word	0x00005e50


	//   ....[4]....
        /*0298*/ 	.word	0x00006e70


	//----- nvinfo : EIATTR_MAX_THREADS
	.align		4
.L_37:
        /*029c*/ 	.byte	0x04, 0x05
        /*029e*/ 	.short	(.L_39 - .L_38)
.L_38:
        /*02a0*/ 	.word	0x00000180
        /*02a4*/ 	.word	0x00000001
        /*02a8*/ 	.word	0x00000001


	//----- nvinfo : EIATTR_CRS_STACK_SIZE
	.align		4
.L_39:
        /*02ac*/ 	.byte	0x04, 0x1e
        /*02ae*/ 	.short	(.L_41 - .L_40)
.L_40:
        /*02b0*/ 	.word	0x00000000


	//----- nvinfo : EIATTR_CBANK_PARAM_SIZE
	.align		4
.L_41:
        /*02b4*/ 	.byte	0x03, 0x19
        /*02b6*/ 	.short	0x0470


	//----- nvinfo : EIATTR_PARAM_CBANK
	.align		4
        /*02b8*/ 	.byte	0x04, 0x0a
        /*02ba*/ 	.short	(.L_43 - .L_42)
	.align		4
.L_42:
        /*02bc*/ 	.word	index@(.nv.constant0._ZN7cutlass13device_kernelINS_4gemm6kernel13GemmUniversalIN4cute5tupleIJiiiiEEENS1_10collective13CollectiveMmaINS1_34MainloopSm90TmaGmmaWarpSpecializedILi5ENS5_IJNS4_1CILi1EEESB_SB_EEENS1_35KernelTmaWarpSpecializedCooperativeEEENS5_IJNSA_ILi256EEENSA_ILi64EEESG_EEEaNS5_IJlSB_lEEEaSI_NS4_8TiledMMAINS4_8MMA_AtomIJNS4_4SM904GMMA26MMA_64x64x32_S32S8S8_SS_TNEEEENS4_6LayoutINS5_IJNSA_ILi2EEESB_SB_EEENS5_IJSB_NSA_ILi0EEESS_EEEEENS5_IJNS4_10UnderscoreESV_SV_EEEEENS4_13SM90_TMA_LOADENS4_14ComposedLayoutINS4_7SwizzleILi2ELi4ELi3EEENS4_18smem_ptr_flag_bitsILi8EEENSP_INS5_IJNSA_ILi8EEESG_EEENS5_IJSG_SB_EEEEEEEvNS4_8identityESY_S18_vS19_EENS_8epilogue10collective6detail29Sm90TmaWarpSpecializedAdapterINS1C_15DefaultEpilogueIaSI_SI_NS1B_6thread17LinearCombinationIaLi1EiiLNS1G_9ScaleType4KindE0ELNS_15FloatRoundStyleE2EaEENS1_15EpilogueDefaultEEEEEvvEEEEvNT_6ParamsE)
        /*02c0*/ 	.short	0x0210
        /*02c2*/ 	.short	0x0470


	//----- nvinfo : EIATTR_SW_WAR
	.align		4
.L_43:
        /*02c4*/ 	.byte	0x04, 0x36
        /*02c6*/ 	.short	(.L_45 - .L_44)
.L_44:
        /*02c8*/ 	.word	0x00000008
.L_45:


//--------------------- .nv.callgraph             --------------------------
	.section	.nv.callgraph,"",@"SHT_CUDA_CALLGRAPH"
	.align	4
	.sectionentsize	8
	.align		4
        /*0000*/ 	.word	0x00000000
	.align		4
        /*0004*/ 	.word	0xffffffff
	.align		4
        /*0008*/ 	.word	index@(_ZN7cutlass13device_kernelINS_4gemm6kernel13GemmUniversalIN4cute5tupleIJiiiiEEENS1_10collective13CollectiveMmaINS1_34MainloopSm90TmaGmmaWarpSpecializedILi5ENS5_IJNS4_1CILi1EEESB_SB_EEENS1_35KernelTmaWarpSpecializedCooperativeEEENS5_IJNSA_ILi256EEENSA_ILi64EEESG_EEEaNS5_IJlSB_lEEEaSI_NS4_8TiledMMAINS4_8MMA_AtomIJNS4_4SM904GMMA26MMA_64x64x32_S32S8S8_SS_TNEEEENS4_6LayoutINS5_IJNSA_ILi2EEESB_SB_EEENS5_IJSB_NSA_ILi0EEESS_EEEEENS5_IJNS4_10UnderscoreESV_SV_EEEEENS4_13SM90_TMA_LOADENS4_14ComposedLayoutINS4_7SwizzleILi2ELi4ELi3EEENS4_18smem_ptr_flag_bitsILi8EEENSP_INS5_IJNSA_ILi8EEESG_EEENS5_IJSG_SB_EEEEEEEvNS4_8identityESY_S18_vS19_EENS_8epilogue10collective6detail29Sm90TmaWarpSpecializedAdapterINS1C_15DefaultEpilogueIaSI_SI_NS1B_6thread17LinearCombinationIaLi1EiiLNS1G_9ScaleType4KindE0ELNS_15FloatRoundStyleE2EaEENS1_15EpilogueDefaultEEEEEvvEEEEvNT_6ParamsE)
	.align		4
        /*000c*/ 	.word	index@(__assertfail)
	.align		4
        /*0010*/ 	.word	0x00000000
	.align		4
        /*0014*/ 	.word	0xfffffffe
	.align		4
        /*0018*/ 	.word	0x00000000
	.align		4
        /*001c*/ 	.word	0xfffffffd
	.align		4
        /*0020*/ 	.word	0x00000000
	.align		4
        /*0024*/ 	.word	0xfffffffc


//--------------------- .nv.constant4             --------------------------
	.section	.nv.constant4,"a",@progbits
	.align	8
	.align		8
.nv.constant4:
        /*0000*/ 	.dword	__assertfail
	.align		8
        /*0008*/ 	.dword	__unnamed_1
	.align		8
        /*0010*/ 	.dword	_ZN39_INTERNAL_59634aa1_4_k_cu_e483f31f_49814cuda3std3__45__cpo5beginE
	.align		8
        /*0018*/ 	.dword	_ZN39_INTERNAL_59634aa1_4_k_cu_e483f31f_49814cuda3std3__45__cpo3endE
	.align		8
        /*0020*/ 	.dword	_ZN39_INTERNAL_59634aa1_4_k_cu_e483f31f_49814cuda3std3__45__cpo6cbeginE
	.align		8
        /*0028*/ 	.dword	_ZN39_INTERNAL_59634aa1_4_k_cu_e483f31f_49814cuda3std3__45__cpo4cendE
	.align		8
        /*0030*/ 	.dword	_ZN39_INTERNAL_59634aa1_4_k_cu_e483f31f_49814cuda3std3__441_GLOBAL__N__59634aa1_4_k_cu_e483f31f_49816ignoreE
	.align		8
        /*0038*/ 	.dword	_ZN39_INTERNAL_59634aa1_4_k_cu_e483f31f_49814cuda3std3__419piecewise_constructE
	.align		8
        /*0040*/ 	.dword	_ZN39_INTERNAL_59634aa1_4_k_cu_e483f31f_49814cuda3std3__48in_placeE
	.align		8
        /*0048*/ 	.dword	_ZN39_INTERNAL_59634aa1_4_k_cu_e483f31f_49814cuda3std6ranges3__45__cpo4swapE
	.align		8
        /*0050*/ 	.dword	_ZN39_INTERNAL_59634aa1_4_k_cu_e483f31f_49814cuda3std6ranges3__45__cpo9iter_moveE
	.align		8
        /*0058*/ 	.dword	_ZN39_INTERNAL_59634aa1_4_k_cu_e483f31f_49814cute7productE
	.align		8
        /*0060*/ 	.dword	_ZN39_INTERNAL_59634aa1_4_k_cu_e483f31f_49814cute1_E
	.align		8
        /*0068*/ 	.dword	$str$22
	.align		8
        /*0070*/ 	.dword	$str$23


//--------------------- .text._ZN7cutlass13device_kernelINS_4gemm6kernel13GemmUniversalIN4cute5tupleIJiiiiEEENS1_10collective13CollectiveMmaINS1_34MainloopSm90TmaGmmaWarpSpecializedILi5ENS5_IJNS4_1CILi1EEESB_SB_EEENS1_35KernelTmaWarpSpecializedCooperativeEEENS5_IJNSA_ILi256EEENSA_ILi64EEESG_EEEaNS5_IJlSB_lEEEaSI_NS4_8TiledMMAINS4_8MMA_AtomIJNS4_4SM904GMMA26MMA_64x64x32_S32S8S8_SS_TNEEEENS4_6LayoutINS5_IJNSA_ILi2EEESB_SB_EEENS5_IJSB_NSA_ILi0EEESS_EEEEENS5_IJNS4_10UnderscoreESV_SV_EEEEENS4_13SM90_TMA_LOADENS4_14ComposedLayoutINS4_7SwizzleILi2ELi4ELi3EEENS4_18smem_ptr_flag_bitsILi8EEENSP_INS5_IJNSA_ILi8EEESG_EEENS5_IJSG_SB_EEEEEEEvNS4_8identityESY_S18_vS19_EENS_8epilogue10collective6detail29Sm90TmaWarpSpecializedAdapterINS1C_15DefaultEpilogueIaSI_SI_NS1B_6thread17LinearCombinationIaLi1EiiLNS1G_9ScaleType4KindE0ELNS_15FloatRoundStyleE2EaEENS1_15EpilogueDefaultEEEEEvvEEEEvNT_6ParamsE --------------------------
	.section	.text._ZN7cutlass13device_kernelINS_4gemm6kernel13GemmUniversalIN4cute5tupleIJiiiiEEENS1_10collective13CollectiveMmaINS1_34MainloopSm90TmaGmmaWarpSpecializedILi5ENS5_IJNS4_1CILi1EEESB_SB_EEENS1_35KernelTmaWarpSpecializedCooperativeEEENS5_IJNSA_ILi256EEENSA_ILi64EEESG_EEEaNS5_IJlSB_lEEEaSI_NS4_8TiledMMAINS4_8MMA_AtomIJNS4_4SM904GMMA26MMA_64x64x32_S32S8S8_SS_TNEEEENS4_6LayoutINS5_IJNSA_ILi2EEESB_SB_EEENS5_IJSB_NSA_ILi0EEESS_EEEEENS5_IJNS4_10UnderscoreESV_SV_EEEEENS4_13SM90_TMA_LOADENS4_14ComposedLayoutINS4_7SwizzleILi2ELi4ELi3EEENS4_18smem_ptr_flag_bitsILi8EEENSP_INS5_IJNSA_ILi8EEESG_EEENS5_IJSG_SB_EEEEEEEvNS4_8identityESY_S18_vS19_EENS_8epilogue10collective6detail29Sm90TmaWarpSpecializedAdapterINS1C_15DefaultEpilogueIaSI_SI_NS1B_6thread17LinearCombinationIaLi1EiiLNS1G_9ScaleType4KindE0ELNS_15FloatRoundStyleE2EaEENS1_15EpilogueDefaultEEEEEvvEEEEvNT_6ParamsE,"ax",@progbits
	.align	128
.text._ZN7cutlass13device_kernelINS_4gemm6kernel13GemmUniversalIN4cute5tupleIJiiiiEEENS1_10collective13CollectiveMmaINS1_34MainloopSm90TmaGmmaWarpSpecializedILi5ENS5_IJNS4_1CILi1EEESB_SB_EEENS1_35KernelTmaWarpSpecializedCooperativeEEENS5_IJNSA_ILi256EEENSA_ILi64EEESG_EEEaNS5_IJlSB_lEEEaSI_NS4_8TiledMMAINS4_8MMA_AtomIJNS4_4SM904GMMA26MMA_64x64x32_S32S8S8_SS_TNEEEENS4_6LayoutINS5_IJNSA_ILi2EEESB_SB_EEENS5_IJSB_NSA_ILi0EEESS_EEEEENS5_IJNS4_10UnderscoreESV_SV_EEEEENS4_13SM90_TMA_LOADENS4_14ComposedLayoutINS4_7SwizzleILi2ELi4ELi3EEENS4_18smem_ptr_flag_bitsILi8EEENSP_INS5_IJNSA_ILi8EEESG_EEENS5_IJSG_SB_EEEEEEEvNS4_8identityESY_S18_vS19_EENS_8epilogue10collective6detail29Sm90TmaWarpSpecializedAdapterINS1C_15DefaultEpilogueIaSI_SI_NS1B_6thread17LinearCombinationIaLi1EiiLNS1G_9ScaleType4KindE0ELNS_15FloatRoundStyleE2EaEENS1_15EpilogueDefaultEEEEEvvEEEEvNT_6ParamsE:
        .type           _ZN7cutlass13device_kernelINS_4gemm6kernel13GemmUniversalIN4cute5tupleIJiiiiEEENS1_10collective13CollectiveMmaINS1_34MainloopSm90TmaGmmaWarpSpecializedILi5ENS5_IJNS4_1CILi1EEESB_SB_EEENS1_35KernelTmaWarpSpecializedCooperativeEEENS5_IJNSA_ILi256EEENSA_ILi64EEESG_EEEaNS5_IJlSB_lEEEaSI_NS4_8TiledMMAINS4_8MMA_AtomIJNS4_4SM904GMMA26MMA_64x64x32_S32S8S8_SS_TNEEEENS4_6LayoutINS5_IJNSA_ILi2EEESB_SB_EEENS5_IJSB_NSA_ILi0EEESS_EEEEENS5_IJNS4_10UnderscoreESV_SV_EEEEENS4_13SM90_TMA_LOADENS4_14ComposedLayoutINS4_7SwizzleILi2ELi4ELi3EEENS4_18smem_ptr_flag_bitsILi8EEENSP_INS5_IJNSA_ILi8EEESG_EEENS5_IJSG_SB_EEEEEEEvNS4_8identityESY_S18_vS19_EENS_8epilogue10collective6detail29Sm90TmaWarpSpecializedAdapterINS1C_15DefaultEpilogueIaSI_SI_NS1B_6thread17LinearCombinationIaLi1EiiLNS1G_9ScaleType4KindE0ELNS_15FloatRoundStyleE2EaEENS1_15EpilogueDefaultEEEEEvvEEEEvNT_6ParamsE,@function
        .size           _ZN7cutlass13device_kernelINS_4gemm6kernel13GemmUniversalIN4cute5tupleIJiiiiEEENS1_10collective13CollectiveMmaINS1_34MainloopSm90TmaGmmaWarpSpecializedILi5ENS5_IJNS4_1CILi1EEESB_SB_EEENS1_35KernelTmaWarpSpecializedCooperativeEEENS5_IJNSA_ILi256EEENSA_ILi64EEESG_EEEaNS5_IJlSB_lEEEaSI_NS4_8TiledMMAINS4_8MMA_AtomIJNS4_4SM904GMMA26MMA_64x64x32_S32S8S8_SS_TNEEEENS4_6LayoutINS5_IJNSA_ILi2EEESB_SB_EEENS5_IJSB_NSA_ILi0EEESS_EEEEENS5_IJNS4_10UnderscoreESV_SV_EEEEENS4_13SM90_TMA_LOADENS4_14ComposedLayoutINS4_7SwizzleILi2ELi4ELi3EEENS4_18smem_ptr_flag_bitsILi8EEENSP_INS5_IJNSA_ILi8EEESG_EEENS5_IJSG_SB_EEEEEEEvNS4_8identityESY_S18_vS19_EENS_8epilogue10collective6detail29Sm90TmaWarpSpecializedAdapterINS1C_15DefaultEpilogueIaSI_SI_NS1B_6thread17LinearCombinationIaLi1EiiLNS1G_9ScaleType4KindE0ELNS_15FloatRoundStyleE2EaEENS1_15EpilogueDefaultEEEEEvvEEEEvNT_6ParamsE,(.L_x_200 - _ZN7cutlass13device_kernelINS_4gemm6kernel13GemmUniversalIN4cute5tupleIJiiiiEEENS1_10collective13CollectiveMmaINS1_34MainloopSm90TmaGmmaWarpSpecializedILi5ENS5_IJNS4_1CILi1EEESB_SB_EEENS1_35KernelTmaWarpSpecializedCooperativeEEENS5_IJNSA_ILi256EEENSA_ILi64EEESG_EEEaNS5_IJlSB_lEEEaSI_NS4_8TiledMMAINS4_8MMA_AtomIJNS4_4SM904GMMA26MMA_64x64x32_S32S8S8_SS_TNEEEENS4_6LayoutINS5_IJNSA_ILi2EEESB_SB_EEENS5_IJSB_NSA_ILi0EEESS_EEEEENS5_IJNS4_10UnderscoreESV_SV_EEEEENS4_13SM90_TMA_LOADENS4_14ComposedLayoutINS4_7SwizzleILi2ELi4ELi3EEENS4_18smem_ptr_flag_bitsILi8EEENSP_INS5_IJNSA_ILi8EEESG_EEENS5_IJSG_SB_EEEEEEEvNS4_8identityESY_S18_vS19_EENS_8epilogue10collective6detail29Sm90TmaWarpSpecializedAdapterINS1C_15DefaultEpilogueIaSI_SI_NS1B_6thread17LinearCombinationIaLi1EiiLNS1G_9ScaleType4KindE0ELNS_15FloatRoundStyleE2EaEENS1_15EpilogueDefaultEEEEEvvEEEEvNT_6ParamsE)
        .other          _ZN7cutlass13device_kernelINS_4gemm6kernel13GemmUniversalIN4cute5tupleIJiiiiEEENS1_10collective13CollectiveMmaINS1_34MainloopSm90TmaGmmaWarpSpecializedILi5ENS5_IJNS4_1CILi1EEESB_SB_EEENS1_35KernelTmaWarpSpecializedCooperativeEEENS5_IJNSA_ILi256EEENSA_ILi64EEESG_EEEaNS5_IJlSB_lEEEaSI_NS4_8TiledMMAINS4_8MMA_AtomIJNS4_4SM904GMMA26MMA_64x64x32_S32S8S8_SS_TNEEEENS4_6LayoutINS5_IJNSA_ILi2EEESB_SB_EEENS5_IJSB_NSA_ILi0EEESS_EEEEENS5_IJNS4_10UnderscoreESV_SV_EEEEENS4_13SM90_TMA_LOADENS4_14ComposedLayoutINS4_7SwizzleILi2ELi4ELi3EEENS4_18smem_ptr_flag_bitsILi8EEENSP_INS5_IJNSA_ILi8EEESG_EEENS5_IJSG_SB_EEEEEEEvNS4_8identityESY_S18_vS19_EENS_8epilogue10collective6detail29Sm90TmaWarpSpecializedAdapterINS1C_15DefaultEpilogueIaSI_SI_NS1B_6thread17LinearCombinationIaLi1EiiLNS1G_9ScaleType4KindE0ELNS_15FloatRoundStyleE2EaEENS1_15EpilogueDefaultEEEEEvvEEEEvNT_6ParamsE,@"STO_CUDA_ENTRY STV_DEFAULT"
_ZN7cutlass13device_kernelINS_4gemm6kernel13GemmUniversalIN4cute5tupleIJiiiiEEENS1_10collective13CollectiveMmaINS1_34MainloopSm90TmaGmmaWarpSpecializedILi5ENS5_IJNS4_1CILi1EEESB_SB_EEENS1_35KernelTmaWarpSpecializedCooperativeEEENS5_IJNSA_ILi256EEENSA_ILi64EEESG_EEEaNS5_IJlSB_lEEEaSI_NS4_8TiledMMAINS4_8MMA_AtomIJNS4_4SM904GMMA26MMA_64x64x32_S32S8S8_SS_TNEEEENS4_6LayoutINS5_IJNSA_ILi2EEESB_SB_EEENS5_IJSB_NSA_ILi0EEESS_EEEEENS5_IJNS4_10UnderscoreESV_SV_EEEEENS4_13SM90_TMA_LOADENS4_14ComposedLayoutINS4_7SwizzleILi2ELi4ELi3EEENS4_18smem_ptr_flag_bitsILi8EEENSP_INS5_IJNSA_ILi8EEESG_EEENS5_IJSG_SB_EEEEEEEvNS4_8identityESY_S18_vS19_EENS_8epilogue10collective6detail29Sm90TmaWarpSpecializedAdapterINS1C_15DefaultEpilogueIaSI_SI_NS1B_6thread17LinearCombinationIaLi1EiiLNS1G_9ScaleType4KindE0ELNS_15FloatRoundStyleE2EaEENS1_15EpilogueDefaultEEEEEvvEEEEvNT_6ParamsE:
[----:B------:R-:W0:Y:S01]  /*0000*/  LDC R1, c[0x0][0x28] ;  /* 0x00000a00ff017b82 */ /* 0x000e220000000800 */
[----:B------:R-:W1:Y:S01]  /*0010*/  S2R R3, SR_TID.X ;  /* 0x0000000000037919 */ /* 0x000e620000002100 */
[----:B------:R-:W-:Y:S01]  /*0020*/  ELECT P0, URZ, PT ;  /* 0x00000000003f782f */ /* 0x000fe20003800000 */
[----:B------:R-:W-:Y:S01]  /*0030*/  BSSY B0, `(.L_x_0) ;  /* 0x000000f000007945 */ /* 0x000fe20003800000 */
[--C-:B-1----:R-:W-:Y:S02]  /*0040*/  SHF.R.U32.HI R0, RZ, 0x5, R3.reuse ;  /* 0x00000005ff007819 */ /* 0x102fe40000011603 */
[----:B------:R-:W-:-:S03]  /*0050*/  SHF.R.U32.HI R14, RZ, 0x7, R3 ;  /* 0x00000007ff0e7819 */ /* 0x000fc60000011603 */
[----:B------:R-:W1:Y:S04]  /*0060*/  SHFL.IDX PT, R4, R0, RZ, 0x1f ;  /* 0x00001fff00047589 */ /* 0x000e6800000e0000 */
[----:B------:R2:W3:Y:S01]  /*0070*/  SHFL.IDX PT, R10, R14, RZ, 0x1f ;  /* 0x00001fff0e0a7589 */ /* 0x0004e200000e0000 */
[----:B-1----:R-:W-:-:S13]  /*0080*/  ISETP.NE.OR P0, PT, R4, RZ, !P0 ;  /* 0x000000ff0400720c */ /* 0x002fda0004705670 */
[----:B0-23--:R-:W-:Y:S05]  /*0090*/  @P0 BRA `(.L_x_1) ;  /* 0x0000000000200947 */ /* 0x00dfea0003800000 */
[----:B------:R-:W-:Y:S02]  /*00a0*/  ULDC.64 UR4, c[0x0][0x198] ;  /* 0x0000660000047ab9 */ /* 0x000fe40000000a00 */
[----:B------:R-:W-:Y:S02]  /*00b0*/  UIADD3 UR6, UP0, UR4, 0xf0, URZ ;  /* 0x000000f004067890 */ /* 0x000fe4000ff1e03f */
[----:B------:R-:W-:Y:S02]  /*00c0*/  UIADD3 UR4, UP1, UR4, 0x1f0, URZ ;  /* 0x000001f004047890 */ /* 0x000fe4000ff3e03f */
[----:B------:R-:W-:Y:S02]  /*00d0*/  UIADD3.X UR7, URZ, UR5, URZ, UP0, !UPT ;  /* 0x000000053f077290 */ /* 0x000fe400087fe43f */
[----:B------:R-:W-:-:S07]  /*00e0*/  UIADD3.X UR5, URZ, UR5, URZ, UP1, !UPT ;  /* 0x000000053f057290 */ /* 0x000fce0008ffe43f */
[----:B------:R0:W-:Y:S02]  /*00f0*/  UTMACCTL.PF [UR6] ;  /* 0x00000000060079b9 */ /* 0x0001e40008040000 */
[----:B------:R0:W-:Y:S02]  /*0100*/  UTMACCTL.PF [UR4] ;  /* 0x00000000040079b9 */ /* 0x0001e40008040000 */
[----:B0-----:R-:W-:Y:S01]  /*0110*/  NOP ;  /* 0x0000000000007918 */ /* 0x001fe20000000000 */
.L_x_1:
[----:B------:R-:W-:Y:S05]  /*0120*/  BSYNC B0 ;  /* 0x0000000000007941 */ /* 0x000fea0003800000 */
.L_x_0:
[----:B------:R-:W0:Y:S02]  /*0130*/  SHFL.IDX PT, R2, R0, RZ, 0x1f ;  /* 0x00001fff00027589 */ /* 0x000e2400000e0000 */
[----:B0-----:R-:W-:-:S13]  /*0140*/  ISETP.NE.AND P0, PT, R2, RZ, PT ;  /* 0x000000ff0200720c */ /* 0x001fda0003f05270 */
[----:B------:R-:W-:Y:S05]  /*0150*/  @P0 BRA `(.L_x_2) ;  /* 0x0000000000600947 */ /* 0x000fea0003800000 */
[----:B------:R-:W0:Y:S01]  /*0160*/  S2UR UR8, SR_CgaCtaId ;  /* 0x00000000000879c3 */ /* 0x000e220000008800 */
[----:B------:R-:W-:Y:S01]  /*0170*/  UMOV UR4, 0x400 ;  /* 0x0000040000047882 */ /* 0x000fe20000000000 */
[----:B------:R-:W-:Y:S01]  /*0180*/  UMOV UR5, 0x1 ;  /* 0x0000000100057882 */ /* 0x000fe20000000000 */
[----:B------:R-:W-:Y:S01]  /*0190*/  UMOV UR6, 0x100 ;  /* 0x0000010000067882 */ /* 0x000fe20000000000 */
[----:B------:R-:W-:Y:S01]  /*01a0*/  ELECT P0, URZ, PT ;  /* 0x00000000003f782f */ /* 0x000fe20003800000 */
[----:B------:R-:W-:-:S04]  /*01b0*/  UIADD3 UR6, -UR6, 0x100000, URZ ;  /* 0x0010000006067890 */ /* 0x000fc8000fffe13f */
[----:B------:R-:W-:Y:S02]  /*01c0*/  USHF.L.U32 UR7, UR6, 0xb, URZ ;  /* 0x0000000b06077899 */ /* 0x000fe4000800063f */
[----:B------:R-:W-:Y:S02]  /*01d0*/  USHF.L.U32 UR6, UR6, 0x1, URZ ;  /* 0x0000000106067899 */ /* 0x000fe4000800063f */
[----:B0-----:R-:W-:Y:S02]  /*01e0*/  ULEA UR8, UR8, UR4, 0x18 ;  /* 0x0000000408087291 */ /* 0x001fe4000f8ec03f */
[----:B------:R-:W-:-:S04]  /*01f0*/  UIADD3 UR4, -UR5, 0x100000, URZ ;  /* 0x0010000005047890 */ /* 0x000fc8000fffe13f */
[----:B------:R-:W-:Y:S02]  /*0200*/  USHF.L.U32 UR5, UR4, 0xb, URZ ;  /* 0x0000000b04057899 */ /* 0x000fe4000800063f */
[----:B------:R-:W-:Y:S01]  /*0210*/  USHF.L.U32 UR4, UR4, 0x1, URZ ;  /* 0x0000000104047899 */ /* 0x000fe2000800063f */
[----:B------:R-:W0:Y:S11]  /*0220*/  FENCE.VIEW.ASYNC.S ;  /* 0x00000000000073c6 */ /* 0x000e360000000000 */
[----:B0-----:R0:W1:Y:S01]  /*0230*/  SYNCS.EXCH.64 URZ, [UR8], UR4 ;  /* 0x00000004083f75b2 */ /* 0x0010620008000100 */
[----:B------:R0:W2:Y:S01]  /*0240*/  SYNCS.EXCH.64 URZ, [UR8+0x28], UR6 ;  /* 0x00002806083f75b2 */ /* 0x0000a20008000100 */
[----:B------:R0:W3:Y:S01]  /*0250*/  SYNCS.EXCH.64 URZ, [UR8+0x8], UR4 ;  /* 0x00000804083f75b2 */ /* 0x0000e20008000100 */
[----:B------:R0:W4:Y:S01]  /*0260*/  SYNCS.EXCH.64 URZ, [UR8+0x30], UR6 ;  /* 0x00003006083f75b2 */ /* 0x0001220008000100 */
[----:B------:R0:W0:Y:S01]  /*0270*/  SYNCS.EXCH.64 URZ, [UR8+0x10], UR4 ;  /* 0x00001004083f75b2 */ /* 0x0000220008000100 */
[----:B------:R0:W0:Y:S01]  /*0280*/  SYNCS.EXCH.64 URZ, [UR8+0x38], UR6 ;  /* 0x00003806083f75b2 */ /* 0x0000220008000100 */
[----:B------:R0:W0:Y:S01]  /*0290*/  SYNCS.EXCH.64 URZ, [UR8+0x18], UR4 ;  /* 0x00001804083f75b2 */ /* 0x0000220008000100 */
[----:B------:R0:W0:Y:S01]  /*02a0*/  SYNCS.EXCH.64 URZ, [UR8+0x40], UR6 ;  /* 0x00004006083f75b2 */ /* 0x0000220008000100 */
[----:B------:R0:W0:Y:S01]  /*02b0*/  SYNCS.EXCH.64 URZ, [UR8+0x20], UR4 ;  /* 0x00002004083f75b2 */ /* 0x0000220008000100 */
[----:B------:R0:W0:Y:S01]  /*02c0*/  SYNCS.EXCH.64 URZ, [UR8+0x48], UR6 ;  /* 0x00004806083f75b2 */ /* 0x0000220008000100 */
[----:B------:R-:W-:Y:S01]  /*02d0*/  NOP ;  /* 0x0000000000007918 */ /* 0x000fe20000000000 */
.L_x_2:
[----:B------:R-:W5:Y:S01]  /*02e0*/  SHFL.IDX PT, R0, R0, RZ, 0x1f ;  /* 0x00001fff00007589 */ /* 0x000f6200000e0000 */
[----:B------:R-:W-:Y:S01]  /*02f0*/  ELECT P0, URZ, PT ;  /* 0x00000000003f782f */ /* 0x000fe20003800000 */
[----:B------:R-:W1:Y:S01]  /*0300*/  LDC R2, c[0x0][0x65c] ;  /* 0x00019700ff027b82 */ /* 0x000e620000000800 */
[----:B------:R-:W-:Y:S01]  /*0310*/  SHF.R.S32.HI R7, RZ, 0x1f, R4 ;  /* 0x0000001fff077819 */ /* 0x000fe20000011404 */
[----:B------:R-:W2:Y:S01]  /*0320*/  S2R R5, SR_CTAID.Y ;  /* 0x0000000000057919 */ /* 0x000ea20000002600 */
[----:B0-----:R-:W-:Y:S01]  /*0330*/  UMOV UR4, 0x20 ;  /* 0x0000002000047882 */ /* 0x001fe20000000000 */
[----:B------:R-:W-:Y:S01]  /*0340*/  NOP ;  /* 0x0000000000007918 */ /* 0x000fe20000000000 */
[----:B------:R-:W-:Y:S01]  /*0350*/  LEA.HI R7, R7, R4, RZ, 0x2 ;  /* 0x0000000407077211 */ /* 0x000fe200078f10ff */
[----:B------:R-:W0:Y:S01]  /*0360*/  S2R R6, SR_CTAID.X ;  /* 0x0000000000067919 */ /* 0x000e220000002500 */
[----:B------:R-:W-:Y:S01]  /*0370*/  ISETP.NE.AND P2, PT, R10, RZ, PT ;  /* 0x000000ff0a00720c */ /* 0x000fe20003f45270 */
[----:B------:R-:W-:Y:S01]  /*0380*/  NOP ;  /* 0x0000000000007918 */ /* 0x000fe20000000000 */
[----:B------:R-:W-:-:S02]  /*0390*/  LOP3.LUT R7, R7, 0xfffffffc, RZ, 0xc0, !PT ;  /* 0xfffffffc07077812 */ /* 0x000fc400078ec0ff */
[----:B-----5:R-:W-:Y:S02]  /*03a0*/  ISETP.NE.OR P0, PT, R0, RZ, !P0 ;  /* 0x000000ff0000720c */ /* 0x020fe40004705670 */
[----:B-1----:R-:W-:-:S04]  /*03b0*/  ISETP.NE.AND P3, PT, R2, 0x1, PT ;  /* 0x000000010200780c */ /* 0x002fc80003f65270 */
[----:B------:R-:W-:Y:S01]  /*03c0*/  P2R R0, PR, RZ, 0x8 ;  /* 0x00000008ff007803 */ /* 0x000fe20000000000 */
[----:B------:R-:W-:Y:S01]  /*03d0*/  IMAD.IADD R0, R4, 0x1, -R7 ;  /* 0x0000000104007824 */ /* 0x000fe200078e0a07 */
[----:B------:R-:W-:Y:S01]  /*03e0*/  LOP3.LUT R4, R3, 0x7f, RZ, 0xc0, !PT ;  /* 0x0000007f03047812 */ /* 0x000fe200078ec0ff */
[----:B------:R-:W-:-:S03]  /*03f0*/  IMAD.MOV.U32 R7, RZ, RZ, RZ ;  /* 0x000000ffff077224 */ /* 0x000fc600078e00ff */
[----:B------:R-:W-:Y:S01]  /*0400*/  ISETP.NE.AND P1, PT, R0, 0x3, PT ;  /* 0x000000030000780c */ /* 0x000fe20003f25270 */
[----:B------:R-:W-:Y:S01]  /*0410*/  VOTEU.ALL UP0, P0 ;  /* 0x00000000003f7886 */ /* 0x000fe20000000000 */
[----:B------:R-:W-:Y:S01]  /*0420*/  VOTEU.ALL UP1, P0 ;  /* 0x00000000003f7886 */ /* 0x000fe20000020000 */
[----:B------:R-:W0:Y:S01]  /*0430*/  @P3 LDC R17, c[0x0][0x10] ;  /* 0x00000400ff113b82 */ /* 0x000e220000000800 */
[----:B--2---:R-:W-:Y:S02]  /*0440*/  @P3 IMAD.MOV.U32 R8, RZ, RZ, R5 ;  /* 0x000000ffff083224 */ /* 0x004fe400078e0005 */
[----:B------:R-:W-:Y:S01]  /*0450*/  @!UP0 UMOV UR6, 0x400 ;  /* 0x0000040000068882 */ /* 0x000fe20000000000 */
[----:B------:R-:W-:-:S04]  /*0460*/  @!UP0 UIADD3 UR4, -UR4, 0x100000, URZ ;  /* 0x0010000004048890 */ /* 0x000fc8000fffe13f */
[----:B------:R-:W-:Y:S02]  /*0470*/  @!UP0 USHF.L.U32 UR5, UR4, 0xb, URZ ;  /* 0x0000000b04058899 */ /* 0x000fe4000800063f */
[----:B------:R-:W-:Y:S01]  /*0480*/  @!UP0 USHF.L.U32 UR4, UR4, 0x1, URZ ;  /* 0x0000000104048899 */ /* 0x000fe2000800063f */
[----:B------:R-:W-:Y:S01]  /*0490*/  @P3 IMAD.MOV.U32 R9, RZ, RZ, RZ ;  /* 0x000000ffff093224 */ /* 0x000fe200078e00ff */
[----:B------:R-:W1:Y:S08]  /*04a0*/  @!UP0 S2UR UR7, SR_CgaCtaId ;  /* 0x00000000000789c3 */ /* 0x000e700000008800 */
[----:B------:R-:W2:Y:S01]  /*04b0*/  @!P3 LDC R11, c[0x0][0xc] ;  /* 0x00000300ff0bbb82 */ /* 0x000ea20000000800 */
[----:B0-----:R-:W-:Y:S01]  /*04c0*/  @P3 IMAD.WIDE.U32 R16, R6, R17, R8 ;  /* 0x0000001106103225 */ /* 0x001fe200078e0008 */
[----:B-1----:R-:W-:Y:S01]  /*04d0*/  @!UP0 ULEA UR8, UR7, UR6, 0x18 ;  /* 0x0000000607088291 */ /* 0x002fe2000f8ec03f */
[----:B------:R-:W-:-:S02]  /*04e0*/  VOTEU.ALL UP0, P0 ;  /* 0x00000000003f7886 */ /* 0x000fc40000000000 */
[----:B------:R-:W-:Y:S01]  /*04f0*/  ULDC UR6, c[0x0][0xc] ;  /* 0x0000030000067ab9 */ /* 0x000fe20000000800 */
[----:B------:R-:W-:Y:S01]  /*0500*/  ISETP.EQ.OR P0, PT, R0, RZ, !P1 ;  /* 0x000000ff0000720c */ /* 0x000fe20004f02670 */
[----:B------:R-:W-:-:S03]  /*0510*/  ULDC UR7, c[0x0][0x10] ;  /* 0x0000040000077ab9 */ /* 0x000fc60000000800 */
[C---:B------:R-:W-:Y:S01]  /*0520*/  ISETP.EQ.AND P0, PT, R10.reuse, RZ, P0 ;  /* 0x000000ff0a00720c */ /* 0x040fe20000702270 */
[----:B------:R-:W-:Y:S02]  /*0530*/  VIADD R10, R10, 0xffffffff ;  /* 0xffffffff0a0a7836 */ /* 0x000fe40000000000 */
[----:B--2---:R-:W-:Y:S01]  /*0540*/  @!P3 IMAD.WIDE.U32 R8, R11, R5, R6 ;  /* 0x000000050b08b225 */ /* 0x004fe200078e0006 */
[----:B------:R-:W0:Y:S02]  /*0550*/  FENCE.VIEW.ASYNC.S ;  /* 0x00000000000073c6 */ /* 0x000e240000000000 */
[----:B0-----:R-:W3:Y:S01]  /*0560*/  @!UP0 SYNCS.EXCH.64 URZ, [UR8+0x60], UR4 ;  /* 0x00006004083f85b2 */ /* 0x001ee20008000100 */
[----:B------:R-:W-:Y:S01]  /*0570*/  SEL R18, RZ, 0x1, !P0 ;  /* 0x00000001ff127807 */ /* 0x000fe20004000000 */
[----:B------:R-:W-:Y:S01]  /*0580*/  @P3 IMAD.MOV.U32 R11, RZ, RZ, RZ ;  /* 0x000000ffff0b3224 */ /* 0x000fe200078e00ff */
[----:B------:R-:W-:Y:S01]  /*0590*/  ISETP.GE.U32.AND P1, PT, R10, 0x2, PT ;  /* 0x000000020a00780c */ /* 0x000fe20003f26070 */
[----:B------:R-:W-:-:S02]  /*05a0*/  @!P3 IMAD.MOV.U32 R16, RZ, RZ, R8 ;  /* 0x000000ffff10b224 */ /* 0x000fc400078e0008 */
[----:B------:R-:W-:Y:S01]  /*05b0*/  @P3 IMAD.IADD R17, R17, 0x1, R11 ;  /* 0x0000000111113824 */ /* 0x000fe200078e020b */
[----:B------:R-:W-:Y:S01]  /*05c0*/  SEL R18, R18, 0x2, P1 ;  /* 0x0000000212127807 */ /* 0x000fe20000800000 */
[----:B------:R-:W-:Y:S01]  /*05d0*/  @!P3 IMAD.MOV.U32 R17, RZ, RZ, R9 ;  /* 0x000000ffff11b224 */ /* 0x000fe200078e0009 */
[----:B------:R0:W3:Y:S01]  /*05e0*/  @!UP1 SYNCS.EXCH.64 URZ, [UR8+0x68], UR4 ;  /* 0x00006804083f95b2 */ /* 0x0000e20008000100 */
[----:B------:R-:W-:Y:S01]  /*05f0*/  NOP ;  /* 0x0000000000007918 */ /* 0x000fe20000000000 */
[----:B0-----:R-:W-:-:S03]  /*0600*/  UIMAD.WIDE.U32 UR4, UR6, UR7, URZ ;  /* 0x00000007060472a5 */ /* 0x001fc6000f8e003f */
[----:B------:R-:W-:Y:S02]  /*0610*/  ULDC UR6, c[0x0][0x14] ;  /* 0x0000050000067ab9 */ /* 0x000fe40000000800 */
[----:B------:R-:W-:Y:S02]  /*0620*/  UIMAD.WIDE.U32 UR36, UR4, UR6, URZ ;  /* 0x00000006042472a5 */ /* 0x000fe4000f8e003f */
[----:B------:R-:W-:-:S04]  /*0630*/  UIMAD UR42, UR5, UR6, URZ ;  /* 0x00000006052a72a4 */ /* 0x000fc8000f8e023f */
[----:B------:R-:W-:Y:S01]  /*0640*/  UIADD3 UR42, UR37, UR42, URZ ;  /* 0x0000002a252a7290 */ /* 0x000fe2000fffe03f */
[----:B---34-:R-:W-:Y:S06]  /*0650*/  BAR.SYNC.DEFER_BLOCKING 0x0 ;  /* 0x0000000000007b1d */ /* 0x018fec0000010000 */
[----:B------:R-:W-:Y:S05]  /*0660*/  @!P2 BRA `(.L_x_3) ;  /* 0x000000500070a947 */ /* 0x000fea0003800000 */
[----:B------:R-:W-:-:S13]  /*0670*/  ISETP.GT.U32.AND P0, PT, R10, 0x1, PT ;  /* 0x000000010a00780c */ /* 0x000fda0003f04070 */
[----:B------:R-:W-:Y:S05]  /*0680*/  @P0 EXIT ;  /* 0x000000000000094d */ /* 0x000fea0003800000 */
[----:B------:R-:W-:Y:S01]  /*0690*/  ULDC.64 UR4, c[0x0][0x650] ;  /* 0x0001940000047ab9 */ /* 0x000fe20000000a00 */
[----:B------:R-:W-:Y:S01]  /*06a0*/  PRMT R0, RZ, 0x7610, R0 ;  /* 0x00007610ff007816 */ /* 0x000fe20000000000 */
[----:B------:R-:W-:Y:S01]  /*06b0*/  IMAD.MOV.U32 R97, RZ, RZ, -0x1 ;  /* 0xffffffffff617424 */ /* 0x000fe200078e00ff */
[----:B------:R-:W-:Y:S01]  /*06c0*/  ISETP.GE.U32.AND P0, PT, R16, UR4, PT ;  /* 0x0000000410007c0c */ /* 0x000fe2000bf06070 */
[----:B------:R-:W-:Y:S02]  /*06d0*/  IMAD.MOV.U32 R98, RZ, RZ, -0x1 ;  /* 0xffffffffff627424 */ /* 0x000fe400078e00ff */
[----:B------:R-:W-:Y:S01]  /*06e0*/  IMAD.MOV.U32 R19, RZ, RZ, -0x1 ;  /* 0xffffffffff137424 */ /* 0x000fe200078e00ff */
[----:B------:R-:W-:-:S13]  /*06f0*/  ISETP.GE.U32.AND.EX P0, PT, R17, UR5, PT, P0 ;  /* 0x0000000511007c0c */ /* 0x000fda000bf06100 */
[----:B------:R-:W-:Y:S05]  /*0700*/  @P0 BRA `(.L_x_4) ;  /* 0x0000000400580947 */ /* 0x000fea0003800000 */
[----:B------:R-:W0:Y:S01]  /*0710*/  LDC.64 R20, c[0x0][0x628] ;  /* 0x00018a00ff147b82 */ /* 0x000e220000000a00 */
[----:B------:R-:W-:Y:S02]  /*0720*/  IMAD.MOV.U32 R8, RZ, RZ, R16 ;  /* 0x000000ffff087224 */ /* 0x000fe400078e0010 */
[----:B------:R-:W-:-:S05]  /*0730*/  IMAD.MOV.U32 R9, RZ, RZ, R17 ;  /* 0x000000ffff097224 */ /* 0x000fca00078e0011 */
[----:B------:R-:W1:Y:S08]  /*0740*/  LDC R0, c[0x0][0x630] ;  /* 0x00018c00ff007b82 */ /* 0x000e700000000800 */
[----:B------:R-:W2:Y:S01]  /*0750*/  LDC.64 R22, c[0x0][0x620] ;  /* 0x00018800ff167b82 */ /* 0x000ea20000000a00 */
[----:B0-----:R-:W-:-:S04]  /*0760*/  ISETP.NE.U32.AND P0, PT, R20, RZ, PT ;  /* 0x000000ff1400720c */ /* 0x001fc80003f05070 */
[----:B------:R-:W-:-:S13]  /*0770*/  ISETP.NE.AND.EX P0, PT, R21, RZ, PT, P0 ;  /* 0x000000ff1500720c */ /* 0x000fda0003f05300 */
[----:B-12---:R-:W-:Y:S05]  /*0780*/  @!P0 BRA `(.L_x_5) ;  /* 0x0000000000288947 */ /* 0x006fea0003800000 */
[----:B------:R-:W0:Y:S02]  /*0790*/  LDC R13, c[0x0][0x634] ;  /* 0x00018d00ff0d7b82 */ /* 0x000e240000000800 */
[----:B0-----:R-:W-:-:S05]  /*07a0*/  IADD3 R13, P0, R16, R13, RZ ;  /* 0x0000000d100d7210 */ /* 0x001fca0007f1e0ff */
[----:B------:R-:W-:-:S04]  /*07b0*/  IMAD.X R15, RZ, RZ, R17, P0 ;  /* 0x000000ffff0f7224 */ /* 0x000fc800000e0611 */
[----:B------:R-:W-:-:S04]  /*07c0*/  IMAD.WIDE.U32 R8, R15, R20, RZ ;  /* 0x000000140f087225 */ /* 0x000fc800078e00ff */
[----:B------:R-:W-:-:S04]  /*07d0*/  IMAD.WIDE.U32 R10, P0, R13, R21, R8 ;  /* 0x000000150d0a7225 */ /* 0x000fc80007800008 */
[----:B------:R-:W-:-:S04]  /*07e0*/  IMAD.WIDE.U32 R8, R13, R20, RZ ;  /* 0x000000140d087225 */ /* 0x000fc800078e00ff */
[----:B------:R-:W-:Y:S01]  /*07f0*/  IMAD.X R13, RZ, RZ, RZ, P0 ;  /* 0x000000ffff0d7224 */ /* 0x000fe200000e06ff */
[----:B------:R-:W-:Y:S01]  /*0800*/  IADD3 RZ, P0, R9, R10, RZ ;  /* 0x0000000a09ff7210 */ /* 0x000fe20007f1e0ff */
[----:B------:R-:W-:-:S04]  /*0810*/  IMAD.MOV.U32 R12, RZ, RZ, R11 ;  /* 0x000000ffff0c7224 */ /* 0x000fc800078e000b */
[----:B------:R-:W-:-:S08]  /*0820*/  IMAD.WIDE.U32.X R8, R15, R21, R12, P0 ;  /* 0x000000150f087225 */ /* 0x000fd000000e040c */
.L_x_5:
[-CC-:B------:R-:W-:Y:S01]  /*0830*/  SHF.R.U64 R25, R8, R0.reuse, R9.reuse ;  /* 0x0000000008197219 */ /* 0x180fe20000001209 */
[----:B------:R-:W0:Y:S01]  /*0840*/  LDC R12, c[0x0][0x618] ;  /* 0x00018600ff0c7b82 */ /* 0x000e220000000800 */
[----:B------:R-:W-:Y:S01]  /*0850*/  SHF.R.U32.HI R7, RZ, R0, R9 ;  /* 0x00000000ff077219 */ /* 0x000fe20000011609 */
[----:B------:R-:W-:Y:S01]  /*0860*/  ULDC UR4, c[0x0][0x150] ;  /* 0x0000540000047ab9 */ /* 0x000fe20000000800 */
[----:B------:R-:W-:Y:S02]  /*0870*/  IADD3 R11, P0, RZ, -R25, RZ ;  /* 0x80000019ff0b7210 */ /* 0x000fe40007f1e0ff */
[----:B------:R-:W-:-:S03]  /*0880*/  I2FP.F32.U32 R0, R6 ;  /* 0x0000000600007245 */ /* 0x000fc60000201000 */
[----:B------:R-:W1:Y:S01]  /*0890*/  LDC.64 R30, c[0x0][0x640] ;  /* 0x00019000ff1e7b82 */ /* 0x000e620000000a00 */
[----:B------:R-:W-:Y:S02]  /*08a0*/  IMAD.X R13, RZ, RZ, ~R7, P0 ;  /* 0x000000ffff0d7224 */ /* 0x000fe400000e0e07 */
[----:B------:R-:W-:Y:S01]  /*08b0*/  FMUL R0, R0, UR4 ;  /* 0x0000000400007c20 */ /* 0x000fe20008400000 */
[----:B------:R-:W-:Y:S01]  /*08c0*/  IMAD.WIDE.U32 R8, R11, R22, R16 ;  /* 0x000000160b087225 */ /* 0x000fe200078e0010 */
[----:B------:R-:W-:-:S03]  /*08d0*/  ULDC UR4, c[0x0][0x154] ;  /* 0x0000550000047ab9 */ /* 0x000fc60000000800 */
[----:B------:R-:W-:Y:S01]  /*08e0*/  IMAD R10, R13, R22, RZ ;  /* 0x000000160d0a7224 */ /* 0x000fe200078e02ff */
[----:B------:R-:W2:Y:S01]  /*08f0*/  LDC R7, c[0x0][0x144] ;  /* 0x00005100ff077b82 */ /* 0x000ea20000000800 */
[----:B------:R-:W3:Y:S02]  /*0900*/  F2I.U32.TRUNC.NTZ R0, R0 ;  /* 0x0000000000007305 */ /* 0x000ee4000020f000 */
[----:B------:R-:W-:-:S04]  /*0910*/  IMAD R11, R11, R23, R10 ;  /* 0x000000170b0b7224 */ /* 0x000fc800078e020a */
[----:B------:R-:W-:Y:S01]  /*0920*/  IMAD.IADD R9, R9, 0x1, R11 ;  /* 0x0000000109097824 */ /* 0x000fe200078e020b */
[----:B------:R-:W4:Y:S01]  /*0930*/  LDC R24, c[0x0][0x608] ;  /* 0x00018200ff187b82 */ /* 0x000f220000000800 */
[----:B------:R-:W-:-:S03]  /*0940*/  IMAD.MOV.U32 R11, RZ, RZ, -0x1 ;  /* 0xffffffffff0b7424 */ /* 0x000fc600078e00ff */
[-CC-:B0-----:R-:W-:Y:S02]  /*0950*/  SHF.R.U64 R22, R8, R12.reuse, R9.reuse ;  /* 0x0000000c08167219 */ /* 0x181fe40000001209 */
[----:B------:R-:W-:Y:S02]  /*0960*/  I2FP.F32.U32 R8, R5 ;  /* 0x0000000500087245 */ /* 0x000fe40000201000 */
[----:B------:R-:W0:Y:S01]  /*0970*/  LDC R28, c[0x0][0x658] ;  /* 0x00019600ff1c7b82 */ /* 0x000e220000000800 */
[----:B-1----:R-:W-:Y:S01]  /*0980*/  ISETP.NE.U32.AND P0, PT, R30, RZ, PT ;  /* 0x000000ff1e00720c */ /* 0x002fe20003f05070 */
[----:B---3--:R-:W-:Y:S02]  /*0990*/  IMAD.MOV R10, RZ, RZ, -R0 ;  /* 0x000000ffff0a7224 */ /* 0x008fe400078e0a00 */
[----:B------:R-:W-:Y:S01]  /*09a0*/  FMUL R8, R8, UR4 ;  /* 0x0000000408087c20 */ /* 0x000fe20008400000 */
[----:B------:R-:W-:Y:S02]  /*09b0*/  SHF.R.U32.HI R9, RZ, R12, R9 ;  /* 0x0000000cff097219 */ /* 0x000fe40000011609 */
[----:B------:R-:W-:Y:S01]  /*09c0*/  ISETP.NE.AND.EX P0, PT, R31, RZ, PT, P0 ;  /* 0x000000ff1f00720c */ /* 0x000fe20003f05300 */
[----:B------:R1:W3:Y:S01]  /*09d0*/  F2I.U32.TRUNC.NTZ R15, R8 ;  /* 0x00000008000f7305 */ /* 0x0002e2000020f000 */
[----:B------:R-:W1:Y:S01]  /*09e0*/  LDC R20, c[0x0][0x148] ;  /* 0x00005200ff147b82 */ /* 0x000e620000000800 */
[----:B--2---:R-:W-:-:S07]  /*09f0*/  IMAD R0, R7, R10, R6 ;  /* 0x0000000a07007224 */ /* 0x004fce00078e0206 */
[----:B------:R-:W2:Y:S01]  /*0a00*/  LDC R26, c[0x0][0x600] ;  /* 0x00018000ff1a7b82 */ /* 0x000ea20000000800 */
[-CC-:B----4-:R-:W-:Y:S02]  /*0a10*/  SHF.R.U64 R32, R22, R24.reuse, R9.reuse ;  /* 0x0000001816207219 */ /* 0x190fe40000001209 */
[----:B------:R-:W-:Y:S01]  /*0a20*/  SHF.R.U32.HI R7, RZ, R24, R9 ;  /* 0x00000018ff077219 */ /* 0x000fe20000011609 */
[----:B------:R-:W-:-:S04]  /*0a30*/  IMAD.MOV.U32 R9, RZ, RZ, 0x1 ;  /* 0x00000001ff097424 */ /* 0x000fc800078e00ff */
[----:B------:R-:W4:Y:S01]  /*0a40*/  LDC R21, c[0x0][0x648] ;  /* 0x00019200ff157b82 */ /* 0x000f220000000800 */
[-C--:B0-----:R-:W-:Y:S02]  /*0a50*/  SHF.L.U32 R6, R11, R28.reuse, RZ ;  /* 0x0000001c0b067219 */ /* 0x081fe400000006ff */
[--C-:B------:R-:W-:Y:S02]  /*0a60*/  SHF.R.U64 R24, R32, R28, R7.reuse ;  /* 0x0000001c20187219 */ /* 0x100fe40000001207 */
[----:B------:R-:W-:Y:S02]  /*0a70*/  LOP3.LUT R13, RZ, R6, RZ, 0x33, !PT ;  /* 0x00000006ff0d7212 */ /* 0x000fe400078e33ff */
[-C--:B------:R-:W-:Y:S01]  /*0a80*/  SHF.R.U32.HI R7, RZ, R28.reuse, R7 ;  /* 0x0000001cff077219 */ /* 0x080fe20000011607 */
[----:B------:R-:W0:Y:S01]  /*0a90*/  LDC R23, c[0x0][0x638] ;  /* 0x00018e00ff177b82 */ /* 0x000e220000000800 */
[----:B------:R-:W-:Y:S01]  /*0aa0*/  SHF.L.U32 R12, R9, R28, RZ ;  /* 0x0000001c090c7219 */ /* 0x000fe200000006ff */
[----:B------:R-:W-:-:S06]  /*0ab0*/  IMAD.MOV.U32 R6, RZ, RZ, R24 ;  /* 0x000000ffff067224 */ /* 0x000fcc00078e0018 */
[----:B------:R-:W0:Y:S01]  /*0ac0*/  LDC R97, c[0x0][0x610] ;  /* 0x00018400ff617b82 */ /* 0x000e220000000800 */
[----:B-1-3--:R-:W-:Y:S05]  /*0ad0*/  @!P0 BRA `(.L_x_6) ;  /* 0x0000000000288947 */ /* 0x00afea0003800000 */
[----:B------:R-:W1:Y:S02]  /*0ae0*/  LDC R11, c[0x0][0x64c] ;  /* 0x00019300ff0b7b82 */ /* 0x000e640000000800 */
[----:B-1----:R-:W-:-:S05]  /*0af0*/  IADD3 R11, P0, R24, R11, RZ ;  /* 0x0000000b180b7210 */ /* 0x002fca0007f1e0ff */
        /* <DEDUP_REMOVED lines=8> */
.L_x_6:
[----:B----4-:R-:W-:Y:S01]  /*0b80*/  SHF.R.U64 R6, R6, R21, R7 ;  /* 0x0000001506067219 */ /* 0x010fe20000001207 */
[----:B--2---:R-:W-:Y:S01]  /*0b90*/  VIADD R7, R26, 0xffffffff ;  /* 0xffffffff1a077836 */ /* 0x004fe20000000000 */
[----:B------:R-:W-:Y:S01]  /*0ba0*/  LOP3.LUT R13, R32, R13, RZ, 0xc0, !PT ;  /* 0x0000000d200d7212 */ /* 0x000fe200078ec0ff */
[----:B------:R-:W-:Y:S02]  /*0bb0*/  IMAD.MOV R15, RZ, RZ, -R15 ;  /* 0x000000ffff0f7224 */ /* 0x000fe400078e0a0f */
[----:B------:R-:W-:Y:S02]  /*0bc0*/  IMAD.MOV R8, RZ, RZ, -R6 ;  /* 0x000000ffff087224 */ /* 0x000fe400078e0a06 */
[----:B------:R-:W-:Y:S01]  /*0bd0*/  IMAD R13, R12, R6, R13 ;  /* 0x000000060c0d7224 */ /* 0x000fe200078e020d */
[----:B------:R-:W-:Y:S01]  /*0be0*/  LOP3.LUT R6, R22, R7, RZ, 0xc0, !PT ;  /* 0x0000000716067212 */ /* 0x000fe200078ec0ff */
[----:B------:R-:W-:Y:S02]  /*0bf0*/  @P3 IMAD R0, R20, R15, R5 ;  /* 0x0000000f14003224 */ /* 0x000fe400078e0205 */
[----:B0-----:R-:W-:-:S02]  /*0c00*/  IMAD R5, R8, R23, R24 ;  /* 0x0000001708057224 */ /* 0x001fc400078e0218 */
[----:B------:R-:W-:Y:S02]  /*0c10*/  IMAD R97, R13, R97, R0 ;  /* 0x000000610d617224 */ /* 0x000fe400078e0200 */
[----:B------:R-:W-:Y:S02]  /*0c20*/  IMAD R6, R5, R26, R6 ;  /* 0x0000001a05067224 */ /* 0x000fe400078e0206 */
[----:B------:R-:W-:Y:S02]  /*0c30*/  IMAD.MOV.U32 R0, RZ, RZ, 0x1 ;  /* 0x00000001ff007424 */ /* 0x000fe400078e00ff */
[----:B------:R-:W-:Y:S01]  /*0c40*/  IMAD.MOV.U32 R19, RZ, RZ, R25 ;  /* 0x000000ffff137224 */ /* 0x000fe200078e0019 */
[----:B------:R-:W-:Y:S02]  /*0c50*/  SEL R98, R6, R97, !P3 ;  /* 0x0000006106627207 */ /* 0x000fe40005800000 */
[----:B------:R-:W-:-:S07]  /*0c60*/  SEL R97, R97, R6, !P3 ;  /* 0x0000000661617207 */ /* 0x000fce0005800000 */
.L_x_4:
[----:B------:R-:W-:-:S08]  /*0c70*/  NOP ;  /* 0x0000000000007918 */ /* 0x000fd00000000000 */
[----:B------:R-:W0:Y:S02]  /*0c80*/  USETMAXREG.TRY_ALLOC.CTAPOOL UP0, 0xe8 ;  /* 0x000000e8000079c8 */ /* 0x000e240008000600 */
[----:B0-----:R-:W-:-:S13]  /*0c90*/  PLOP3.LUT P0, PT, PT, PT, UP0, 0x80, 0x0 ;  /* 0x000000000000781c */ /* 0x001fda0003f0f008 */
[----:B------:R-:W-:Y:S05]  /*0ca0*/  @!P0 BRA `(.L_x_4) ;  /* 0xfffffffc00f08947 */ /* 0x000fea000383ffff */
[----:B------:R-:W-:Y:S01]  /*0cb0*/  ULDC.64 UR4, c[0x0][0x598] ;  /* 0x0001660000047ab9 */ /* 0x000fe20000000a00 */
[----:B------:R-:W-:Y:S01]  /*0cc0*/  ULDC.64 UR38, c[0x0][0x208] ;  /* 0x0000820000267ab9 */ /* 0x000fe20000000a00 */
[----:B------:R-:W-:-:S04]  /*0cd0*/  ISETP.NE.U32.AND P0, PT, RZ, UR4, PT ;  /* 0x00000004ff007c0c */ /* 0x000fc8000bf05070 */
[----:B------:R-:W-:-:S13]  /*0ce0*/  ISETP.NE.AND.EX P0, PT, RZ, UR5, PT, P0 ;  /* 0x00000005ff007c0c */ /* 0x000fda000bf05300 */
[----:B------:R-:W-:Y:S05]  /*0cf0*/  @!P0 BRA `(.L_x_7) ;  /* 0x00000000001c8947 */ /* 0x000fea0003800000 */
[----:B------:R-:W0:Y:S02]  /*0d00*/  LDC.64 R6, c[0x0][0x598] ;  /* 0x00016600ff067b82 */ /* 0x000e240000000a00 */
[----:B0-----:R-:W2:Y:S02]  /*0d10*/  LDG.E.64 R6, desc[UR38][R6.64] ;  /* 0x0000002606067981 */ /* 0x001ea4000c1e1b00 */
[----:B--2---:R-:W-:-:S04]  /*0d20*/  ISETP.NE.U32.AND P0, PT, R6, RZ, PT ;  /* 0x000000ff0600720c */ /* 0x004fc80003f05070 */
[----:B------:R-:W-:-:S13]  /*0d30*/  ISETP.NE.AND.EX P0, PT, R7, RZ, PT, P0 ;  /* 0x000000ff0700720c */ /* 0x000fda0003f05300 */
[----:B------:R-:W-:Y:S05]  /*0d40*/  @!P0 BRA `(.L_x_7) ;  /* 0x0000000000088947 */ /* 0x000fea0003800000 */
[----:B------:R0:W5:Y:S01]  /*0d50*/  LD.E R88, desc[UR38][R6.64] ;  /* 0x0000002606587980 */ /* 0x000162000c101900 */
[----:B------:R-:W-:Y:S05]  /*0d60*/  BRA `(.L_x_8) ;  /* 0x0000000000247947 */ /* 0x000fea0003800000 */
.L_x_7:
[----:B------:R-:W-:Y:S02]  /*0d70*/  ULDC.64 UR4, c[0x0][0x588] ;  /* 0x0001620000047ab9 */ /* 0x000fe40000000a00 */
[----:B------:R-:W-:-:S04]  /*0d80*/  ISETP.NE.U32.AND P0, PT, RZ, UR4, PT ;  /* 0x00000004ff007c0c */ /* 0x000fc8000bf05070 */
[----:B------:R-:W-:-:S13]  /*0d90*/  ISETP.NE.AND.EX P0, PT, RZ, UR5, PT, P0 ;  /* 0x00000005ff007c0c */ /* 0x000fda000bf05300 */
[----:B------:R-:W-:Y:S05]  /*0da0*/  @!P0 BRA `(.L_x_9) ;  /* 0x00000000000c8947 */ /* 0x000fea0003800000 */
[----:B------:R-:W0:Y:S02]  /*0db0*/  LDC.64 R88, c[0x0][0x588] ;  /* 0x00016200ff587b82 */ /* 0x000e240000000a00 */
[----:B0-----:R1:W5:Y:S01]  /*0dc0*/  LDG.E R88, desc[UR38][R88.64] ;  /* 0x0000002658587981 */ /* 0x001362000c1e1900 */
[----:B------:R-:W-:Y:S05]  /*0dd0*/  BRA `(.L_x_8) ;  /* 0x0000000000087947 */ /* 0x000fea0003800000 */
.L_x_9:
[----:B------:R-:W-:Y:S02]  /*0de0*/  ULDC UR4, c[0x0][0x580] ;  /* 0x0001600000047ab9 */ /* 0x000fe40000000800 */
[----:B------:R-:W-:-:S07]  /*0df0*/  IMAD.U32 R88, RZ, RZ, UR4 ;  /* 0x00000004ff587e24 */ /* 0x000fce000f8e00ff */
.L_x_8:
[----:B------:R-:W-:Y:S02]  /*0e00*/  ULDC.64 UR4, c[0x0][0x5a0] ;  /* 0x0001680000047ab9 */ /* 0x000fe40000000a00 */
[----:B------:R-:W-:-:S04]  /*0e10*/  ISETP.NE.U32.AND P0, PT, RZ, UR4, PT ;  /* 0x00000004ff007c0c */ /* 0x000fc8000bf05070 */
[----:B------:R-:W-:-:S13]  /*0e20*/  ISETP.NE.AND.EX P0, PT, RZ, UR5, PT, P0 ;  /* 0x00000005ff007c0c */ /* 0x000fda000bf05300 */
[----:B------:R-:W-:Y:S05]  /*0e30*/  @!P0 BRA `(.L_x_10) ;  /* 0x00000000001c8947 */ /* 0x000fea0003800000 */
[----:B0-----:R-:W0:Y:S02]  /*0e40*/  LDC.64 R6, c[0x0][0x5a0] ;  /* 0x00016800ff067b82 */ /* 0x001e240000000a00 */
[----:B0-----:R-:W2:Y:S02]  /*0e50*/  LDG.E.64 R6, desc[UR38][R6.64] ;  /* 0x0000002606067981 */ /* 0x001ea4000c1e1b00 */
[----:B--2---:R-:W-:-:S04]  /*0e60*/  ISETP.NE.U32.AND P0, PT, R6, RZ, PT ;  /* 0x000000ff0600720c */ /* 0x004fc80003f05070 */
[----:B------:R-:W-:-:S13]  /*0e70*/  ISETP.NE.AND.EX P0, PT, R7, RZ, PT, P0 ;  /* 0x000000ff0700720c */ /* 0x000fda0003f05300 */
[----:B------:R-:W-:Y:S05]  /*0e80*/  @!P0 BRA `(.L_x_10) ;  /* 0x0000000000088947 */ /* 0x000fea0003800000 */
[----:B-1----:R0:W5:Y:S01]  /*0e90*/  LD.E R89, desc[UR38][R6.64] ;  /* 0x0000002606597980 */ /* 0x002162000c101900 */
[----:B------:R-:W-:Y:S05]  /*0ea0*/  BRA `(.L_x_11) ;  /* 0x0000000000247947 */ /* 0x000fea0003800000 */
.L_x_10:
[----:B------:R-:W-:Y:S02]  /*0eb0*/  ULDC.64 UR4, c[0x0][0x590] ;  /* 0x0001640000047ab9 */ /* 0x000fe40000000a00 */
[----:B------:R-:W-:-:S04]  /*0ec0*/  ISETP.NE.U32.AND P0, PT, RZ, UR4, PT ;  /* 0x00000004ff007c0c */ /* 0x000fc8000bf05070 */
[----:B------:R-:W-:-:S13]  /*0ed0*/  ISETP.NE.AND.EX P0, PT, RZ, UR5, PT, P0 ;  /* 0x00000005ff007c0c */ /* 0x000fda000bf05300 */
[----:B------:R-:W-:Y:S05]  /*0ee0*/  @!P0 BRA `(.L_x_12) ;  /* 0x00000000000c8947 */ /* 0x000fea0003800000 */
[----:B0-----:R-:W1:Y:S02]  /*0ef0*/  LDC.64 R6, c[0x0][0x590] ;  /* 0x00016400ff067b82 */ /* 0x001e640000000a00 */
[----:B-1----:R1:W5:Y:S01]  /*0f00*/  LDG.E R89, desc[UR38][R6.64] ;  /* 0x0000002606597981 */ /* 0x002362000c1e1900 */
[----:B------:R-:W-:Y:S05]  /*0f10*/  BRA `(.L_x_11) ;  /* 0x0000000000087947 */ /* 0x000fea0003800000 */
.L_x_12:
[----:B------:R-:W-:Y:S02]  /*0f20*/  ULDC UR4, c[0x0][0x584] ;  /* 0x0001610000047ab9 */ /* 0x000fe40000000800 */
[----:B-1----:R-:W-:-:S07]  /*0f30*/  IMAD.U32 R89, RZ, RZ, UR4 ;  /* 0x00000004ff597e24 */ /* 0x002fce000f8e00ff */
.L_x_11:
[----:B------:R-:W-:-:S13]  /*0f40*/  LOP3.LUT P0, RZ, R0, 0xff, RZ, 0xc0, !PT ;  /* 0x000000ff00ff7812 */ /* 0x000fda000780c0ff */
[----:B------:R-:W-:Y:S05]  /*0f50*/  @!P0 EXIT ;  /* 0x000000000000894d */ /* 0x000fea0003800000 */
[----:B------:R-:W2:Y:S01]  /*0f60*/  LDC R91, c[0x0][0x658] ;  /* 0x00019600ff5b7b82 */ /* 0x000ea20000000800 */
[----:B------:R-:W-:Y:S01]  /*0f70*/  ULDC.64 UR6, c[0x0][0x288] ;  /* 0x0000a20000067ab9 */ /* 0x000fe20000000a00 */
[----:B------:R-:W-:Y:S01]  /*0f80*/  LOP3.LUT R14, R14, 0x1, RZ, 0xc0, !PT ;  /* 0x000000010e0e7812 */ /* 0x000fe200078ec0ff */
[----:B------:R-:W-:Y:S01]  /*0f90*/  UIADD3 UR4, UR7, 0x3f, URZ ;  /* 0x0000003f07047890 */ /* 0x000fe2000fffe03f */
[----:B------:R-:W-:Y:S01]  /*0fa0*/  SHF.R.U32.HI R0, RZ, 0x2, R3 ;  /* 0x00000002ff007819 */ /* 0x000fe20000011603 */
[----:B------:R-:W-:Y:S01]  /*0fb0*/  IMAD.U32 R5, RZ, RZ, UR6 ;  /* 0x00000006ff057e24 */ /* 0x000fe2000f8e00ff */
[----:B------:R-:W-:Y:S01]  /*0fc0*/  SHF.R.U32.HI R4, RZ, 0x1, R4 ;  /* 0x00000001ff047819 */ /* 0x000fe20000011604 */
[----:B------:R-:W-:Y:S01]  /*0fd0*/  USHF.R.S32.HI UR5, URZ, 0x1f, UR4 ;  /* 0x0000001f3f057899 */ /* 0x000fe20008011404 */
[----:B------:R-:W-:Y:S01]  /*0fe0*/  LOP3.LUT R90, R3, 0x3, RZ, 0xc0, !PT ;  /* 0x00000003035a7812 */ /* 0x000fe200078ec0ff */
[----:B01----:R-:W-:Y:S01]  /*0ff0*/  IMAD.SHL.U32 R7, R14, 0x40, RZ ;  /* 0x000000400e077824 */ /* 0x003fe200078e00ff */
[----:B------:R-:W-:Y:S01]  /*1000*/  LOP3.LUT R0, R0, 0x7, RZ, 0xc0, !PT ;  /* 0x0000000700007812 */ /* 0x000fe200078ec0ff */
[----:B------:R-:W-:Y:S01]  /*1010*/  ULEA.HI UR5, UR5, UR4, URZ, 0x6 ;  /* 0x0000000405057291 */ /* 0x000fe2000f8f303f */
[----:B------:R-:W-:Y:S01]  /*1020*/  LOP3.LUT R23, R4, 0x30, RZ, 0xc0, !PT ;  /* 0x0000003004177812 */ /* 0x000fe200078ec0ff */
[----:B------:R-:W-:Y:S01]  /*1030*/  IMAD R90, R90, -0x2, R5 ;  /* 0xfffffffe5a5a7824 */ /* 0x000fe200078e0205 */
[--C-:B------:R-:W-:Y:S01]  /*1040*/  LOP3.LUT R22, R7, 0x40, R0.reuse, 0xe2, !PT ;  /* 0x0000004007167812 */ /* 0x100fe200078ee200 */
[----:B------:R-:W-:Y:S01]  /*1050*/  USHF.R.S32.HI UR43, URZ, 0x6, UR5 ;  /* 0x000000063f2b7899 */ /* 0x000fe20008011405 */
[-C--:B------:R-:W-:Y:S01]  /*1060*/  IADD3 R5, RZ, -R23.reuse, -R0 ;  /* 0x80000017ff057210 */ /* 0x080fe20007ffe800 */
[----:B------:R-:W-:Y:S01]  /*1070*/  IMAD.MOV.U32 R0, RZ, RZ, -0x1 ;  /* 0xffffffffff007424 */ /* 0x000fe200078e00ff */
[C---:B------:R-:W-:Y:S01]  /*1080*/  LOP3.LUT R93, R3.reuse, 0x80, RZ, 0xc0, !PT ;  /* 0x00000080035d7812 */ /* 0x040fe200078ec0ff */
[----:B------:R-:W-:Y:S01]  /*1090*/  UISETP.LT.AND UP0, UPT, UR43, 0x1, UPT ;  /* 0x000000012b00788c */ /* 0x000fe2000bf01270 */
[----:B------:R-:W-:Y:S01]  /*10a0*/  IMAD.MOV.U32 R4, RZ, RZ, 0x1 ;  /* 0x00000001ff047424 */ /* 0x000fe200078e00ff */
[----:B------:R-:W-:Y:S01]  /*10b0*/  ULDC UR4, c[0x0][0x284] ;  /* 0x0000a10000047ab9 */ /* 0x000fe20000000800 */
[----:B------:R-:W-:Y:S01]  /*10c0*/  IMAD R5, R14, -0x40, R5 ;  /* 0xffffffc00e057824 */ /* 0x000fe200078e0205 */
[----:B------:R-:W-:Y:S01]  /*10d0*/  LOP3.LUT R22, R22, R23, RZ, 0xfc, !PT ;  /* 0x0000001716167212 */ /* 0x000fe200078efcff */
[----:B------:R-:W-:Y:S01]  /*10e0*/  USEL UR44, UR43, 0x1, UP0 ;  /* 0x000000012b2c7887 */ /* 0x000fe20008000000 */
[-C--:B--2---:R-:W-:Y:S01]  /*10f0*/  SHF.L.U32 R0, R0, R91.reuse, RZ ;  /* 0x0000005b00007219 */ /* 0x084fe200000006ff */
[----:B------:R-:W-:Y:S01]  /*1100*/  IMAD.SHL.U32 R92, R3, 0x2, RZ ;  /* 0x00000002035c7824 */ /* 0x000fe200078e00ff */
[----:B------:R-:W-:Y:S01]  /*1110*/  SHF.L.U32 R91, R4, R91, RZ ;  /* 0x0000005b045b7219 */ /* 0x000fe200000006ff */
[----:B------:R-:W-:Y:S01]  /*1120*/  VIADD R95, R5, UR4 ;  /* 0x00000004055f7c36 */ /* 0x000fe20008000000 */
[----:B------:R-:W-:Y:S01]  /*1130*/  SHF.R.U32.HI R93, RZ, 0x7, R93 ;  /* 0x00000007ff5d7819 */ /* 0x000fe2000001165d */
[----:B------:R-:W-:Y:S01]  /*1140*/  IMAD.MOV.U32 R23, RZ, RZ, RZ ;  /* 0x000000ffff177224 */ /* 0x000fe200078e00ff */
[----:B------:R-:W-:Y:S01]  /*1150*/  LOP3.LUT R94, RZ, R0, RZ, 0x33, !PT ;  /* 0x00000000ff5e7212 */ /* 0x000fe200078e33ff */
[----:B------:R-:W-:Y:S01]  /*1160*/  UIADD3 UR44, UR43, -UR44, URZ ;  /* 0x8000002c2b2c7290 */ /* 0x000fe2000fffe03f */
[----:B------:R-:W-:Y:S01]  /*1170*/  UMOV UR40, URZ ;  /* 0x0000003f00287c82 */ /* 0x000fe20008000000 */
[----:B------:R-:W-:-:S10]  /*1180*/  UMOV UR41, URZ ;  /* 0x0000003f00297c82 */ /* 0x000fd40008000000 */
.L_x_162:
[----:B------:R-:W0:Y:S01]  /*1190*/  SHFL.IDX PT, R0, R93, RZ, 0x1f ;  /* 0x00001fff5d007589 */ /* 0x000e2200000e0000 */
[----:B-1----:R-:W1:Y:S01]  /*11a0*/  S2UR UR7, SR_CgaCtaId ;  /* 0x00000000000779c3 */ /* 0x002e620000008800 */
[----:B------:R-:W-:Y:S01]  /*11b0*/  UMOV UR6, 0x400 ;  /* 0x0000040000067882 */ /* 0x000fe20000000000 */
[----:B0-----:R-:W-:Y:S01]  /*11c0*/  R2UR UR4, R0 ;  /* 0x00000000000472ca */ /* 0x001fe200000e0000 */
[----:B-1----:R-:W-:-:S12]  /*11d0*/  ULEA UR6, UR7, UR6, 0x18 ;  /* 0x0000000607067291 */ /* 0x002fd8000f8ec03f */
[----:B------:R-:W-:-:S04]  /*11e0*/  ULEA.HI UR5, UR4, UR4, URZ, 0x1 ;  /* 0x0000000404057291 */ /* 0x000fc8000f8f083f */
[----:B------:R-:W-:-:S04]  /*11f0*/  ULOP3.LUT UR5, UR5, 0xffffe, URZ, 0xc0, !UPT ;  /* 0x000ffffe05057892 */ /* 0x000fc8000f8ec03f */
[----:B------:R-:W-:-:S03]  /*1200*/  UIADD3 UR5, UR4, -UR5, URZ ;  /* 0x8000000504057290 */ /* 0x000fc6000fffe03f */
[----:B------:R-:W-:Y:S01]  /*1210*/  ULDC UR4, c[0x0][0x28c] ;  /* 0x0000a30000047ab9 */ /* 0x000fe20000000800 */
[----:B------:R-:W-:Y:S01]  /*1220*/  ULEA UR5, UR5, UR6, 0xc ;  /* 0x0000000605057291 */ /* 0x000fe2000f8e603f */
[----:B------:R-:W-:-:S03]  /*1230*/  ISETP.LT.AND P0, PT, RZ, UR4, PT ;  /* 0x00000004ff007c0c */ /* 0x000fc6000bf01270 */
[----:B------:R-:W-:-:S04]  /*1240*/  UIADD3 UR5, UR5, 0x100, URZ ;  /* 0x0000010005057890 */ /* 0x000fc8000fffe03f */
[----:B------:R-:W-:-:S04]  /*1250*/  USHF.R.U32.HI UR5, URZ, 0x4, UR5 ;  /* 0x000000043f057899 */ /* 0x000fc80008011605 */
[----:B------:R-:W-:-:S04]  /*1260*/  ULOP3.LUT UR5, UR5, 0x3fff, URZ, 0xc0, !UPT ;  /* 0x00003fff05057892 */ /* 0x000fc8000f8ec03f */
[----:B------:R-:W-:Y:S01]  /*1270*/  ULOP3.LUT UR45, UR5, 0x10000, URZ, 0xfc, !UPT ;  /* 0x00010000052d7892 */ /* 0x000fe2000f8efc3f */
[----:B---34-:R-:W-:Y:S11]  /*1280*/  @P0 BRA `(.L_x_13) ;  /* 0x0000000000400947 */ /* 0x018ff60003800000 */
[----:B------:R-:W-:Y:S01]  /*1290*/  MOV R0, 0x0 ;  /* 0x0000000000007802 */ /* 0x000fe20000000f00 */
[----:B------:R-:W-:Y:S01]  /*12a0*/  ULDC.64 UR4, c[0x4][0x68] ;  /* 0x01001a0000047ab9 */ /* 0x000fe20000000a00 */
[----:B------:R-:W-:Y:S01]  /*12b0*/  ULDC.64 UR6, c[0x4][0x8] ;  /* 0x0100020000067ab9 */ /* 0x000fe20000000a00 */
[----:B------:R-:W-:Y:S01]  /*12c0*/  IMAD.U32 R4, RZ, RZ, UR4 ;  /* 0x00000004ff047e24 */ /* 0x000fe2000f8e00ff */
[----:B------:R0:W1:Y:S01]  /*12d0*/  LDC.64 R14, c[0x4][R0] ;  /* 0x01000000000e7b82 */ /* 0x0000620000000a00 */
[----:B------:R-:W-:Y:S01]  /*12e0*/  IMAD.U32 R5, RZ, RZ, UR5 ;  /* 0x00000005ff057e24 */ /* 0x000fe2000f8e00ff */
[----:B------:R-:W-:Y:S01]  /*12f0*/  ULDC.64 UR4, c[0x4][0x70] ;  /* 0x01001c0000047ab9 */ /* 0x000fe20000000a00 */
[----:B------:R-:W-:Y:S02]  /*1300*/  IMAD.U32 R10, RZ, RZ, UR6 ;  /* 0x00000006ff0a7e24 */ /* 0x000fe4000f8e00ff */
[----:B------:R-:W-:Y:S02]  /*1310*/  IMAD.U32 R6, RZ, RZ, UR4 ;  /* 0x00000004ff067e24 */ /* 0x000fe4000f8e00ff */
[----:B------:R-:W-:-:S02]  /*1320*/  IMAD.U32 R7, RZ, RZ, UR5 ;  /* 0x00000005ff077e24 */ /* 0x000fc4000f8e00ff */
[----:B------:R-:W-:Y:S02]  /*1330*/  IMAD.U32 R11, RZ, RZ, UR7 ;  /* 0x00000007ff0b7e24 */ /* 0x000fe4000f8e00ff */
[----:B------:R-:W-:Y:S02]  /*1340*/  IMAD.MOV.U32 R8, RZ, RZ, 0x1e1 ;  /* 0x000001e1ff087424 */ /* 0x000fe400078e00ff */
[----:B------:R-:W-:Y:S02]  /*1350*/  IMAD.MOV.U32 R12, RZ, RZ, 0x1 ;  /* 0x00000001ff0c7424 */ /* 0x000fe400078e00ff */
[----:B0-----:R-:W-:-:S07]  /*1360*/  IMAD.MOV.U32 R13, RZ, RZ, RZ ;  /* 0x000000ffff0d7224 */ /* 0x001fce00078e00ff */
[----:B------:R-:W-:-:S07]  /*1370*/  LEPC R20, `(.L_x_13) ;  /* 0x000000001014794e */ /* 0x000fce0000000000 */
[----:B-1---5:R-:W-:Y:S05]  /*1380*/  CALL.ABS.NOINC R14 ;  /* 0x000000000e007343 */ /* 0x022fea0003c00000 */
.L_x_13:
[----:B------:R-:W-:-:S04]  /*1390*/  LOP3.LUT R0, R18, 0x1, RZ, 0xfc, !PT ;  /* 0x0000000112007812 */ /* 0x000fc800078efcff */
[----:B------:R-:W-:-:S13]  /*13a0*/  ISETP.NE.AND P0, PT, R0, 0x3, PT ;  /* 0x000000030000780c */ /* 0x000fda0003f05270 */
[----:B------:R-:W-:Y:S05]  /*13b0*/  @!P0 BRA `(.L_x_14) ;  /* 0x0000000000048947 */ /* 0x000fea0003800000 */
[----:B------:R-:W-:Y:S01]  /*13c0*/  BPT.TRAP 0x1 ;  /* 0x000000040000795c */ /* 0x000fe20000300000 */
.L_x_14:
[----:B------:R-:W0:Y:S01]  /*13d0*/  S2UR UR5, SR_CgaCtaId ;  /* 0x00000000000579c3 */ /* 0x000e220000008800 */
[----:B------:R-:W-:Y:S01]  /*13e0*/  UMOV UR4, 0x400 ;  /* 0x0000040000047882 */ /* 0x000fe20000000000 */
[----:B------:R-:W-:Y:S02]  /*13f0*/  IMAD.U32 R0, RZ, RZ, UR40 ;  /* 0x00000028ff007e24 */ /* 0x000fe4000f8e00ff */
[----:B------:R-:W-:-:S03]  /*1400*/  IMAD.U32 R3, RZ, RZ, UR41 ;  /* 0x00000029ff037e24 */ /* 0x000fc6000f8e00ff */
[----:B------:R-:W-:Y:S01]  /*1410*/  SHF.L.U32 R0, R0, 0x1f, RZ ;  /* 0x0000001f00007819 */ /* 0x000fe200000006ff */
[----:B0-----:R-:W-:-:S06]  /*1420*/  ULEA UR4, UR5, UR4, 0x18 ;  /* 0x0000000405047291 */ /* 0x001fcc000f8ec03f */
[----:B------:R-:W-:-:S04]  /*1430*/  IMAD.U32 R6, RZ, RZ, UR4 ;  /* 0x00000004ff067e24 */ /* 0x000fc8000f8e00ff */
[----:B------:R-:W-:-:S04]  /*1440*/  IMAD R3, R3, 0x8, R6 ;  /* 0x0000000803037824 */ /* 0x000fc800078e0206 */
[----:B------:R0:W1:Y:S01]  /*1450*/  SYNCS.PHASECHK.TRANS64.TRYWAIT P1, [R3+URZ], R0 ;  /* 0x00000000030075a7 */ /* 0x000062000802017f */
[----:B------:R-:W-:Y:S05]  /*1460*/  @!P0 BRA `(.L_x_15) ;  /* 0x0000000000048947 */ /* 0x000fea0003800000 */
[----:B------:R-:W-:Y:S01]  /*1470*/  BPT.TRAP 0x1 ;  /* 0x000000040000795c */ /* 0x000fe20000300000 */
.L_x_15:
[----:B------:R-:W-:-:S05]  /*1480*/  IMAD.U32 R4, RZ, RZ, UR44 ;  /* 0x0000002cff047e24 */ /* 0x000fca000f8e00ff */
[----:B------:R-:W-:Y:S01]  /*1490*/  ISETP.GE.AND P2, PT, R4, 0x1, PT ;  /* 0x000000010400780c */ /* 0x000fe20003f46270 */
[----:B-1----:R-:W-:-:S12]  /*14a0*/  @P1 BRA `(.L_x_16) ;  /* 0x0000000000081947 */ /* 0x002fd80003800000 */
[----:B------:R-:W1:Y:S02]  /*14b0*/  SYNCS.PHASECHK.TRANS64.TRYWAIT P1, [R3+URZ], R0 ;  /* 0x00000000030075a7 */ /* 0x000e64000802017f */
[----:B-1----:R-:W-:Y:S05]  /*14c0*/  @!P1 BRA `(.L_x_17) ;  /* 0x00000058006c9947 */ /* 0x002fea0003800000 */
.L_x_16:
[----:B------:R-:W-:Y:S05]  /*14d0*/  WARPSYNC.ALL ;  /* 0x0000000000007948 */ /* 0x000fea0003800000 */
[----:B------:R-:W-:Y:S01]  /*14e0*/  R2UR UR4, R6 ;  /* 0x00000000060472ca */ /* 0x000fe200000e0000 */
[----:B------:R-:W-:Y:S01]  /*14f0*/  ULEA UR6, UR41, UR45, 0xa ;  /* 0x0000002d29067291 */ /* 0x000fe2000f8e503f */
[----:B------:R-:W-:Y:S01]  /*1500*/  WARPGROUP.ARRIVE ;  /* 0x00000000000079c5 */ /* 0x000fe20000000000 */
[----:B------:R-:W-:Y:S01]  /*1510*/  UMOV UR9, 0x80000020 ;  /* 0x8000002000097882 */ /* 0x000fe20000000000 */
[----:B------:R-:W-:Y:S01]  /*1520*/  UMOV UR11, 0x80000020 ;  /* 0x80000020000b7882 */ /* 0x000fe20000000000 */
[----:B------:R-:W-:-:S03]  /*1530*/  UIADD3 UR7, UR6, 0x200, URZ ;  /* 0x0000020006077890 */ /* 0x000fc6000fffe03f */
[----:B------:R-:W-:-:S05]  /*1540*/  UMOV UR8, UR6 ;  /* 0x0000000600087c82 */ /* 0x000fca0008000000 */
[----:B------:R-:W-:-:S04]  /*1550*/  UIADD3 UR4, UR4, 0x14100, URZ ;  /* 0x0001410004047890 */ /* 0x000fc8000fffe03f */
[----:B------:R-:W-:-:S04]  /*1560*/  USHF.R.U32.HI UR4, URZ, 0x4, UR4 ;  /* 0x000000043f047899 */ /* 0x000fc80008011604 */
[----:B------:R-:W-:-:S04]  /*1570*/  ULOP3.LUT UR4, UR4, 0x3fff, URZ, 0xc0, !UPT ;  /* 0x00003fff04047892 */ /* 0x000fc8000f8ec03f */
[----:B------:R-:W-:-:S04]  /*1580*/  ULOP3.LUT UR4, UR4, 0x10000, URZ, 0xfc, !UPT ;  /* 0x0001000004047892 */ /* 0x000fc8000f8efc3f */
[----:B------:R-:W-:-:S07]  /*1590*/  ULEA UR5, UR41, UR4, 0x8 ;  /* 0x0000000429057291 */ /* 0x000fce000f8e403f */
[----:B------:R-:W-:Y:S02]  /*15a0*/  UMOV UR10, UR5 ;  /* 0x00000005000a7c82 */ /* 0x000fe40008000000 */
[----:B------:R-:W-:Y:S01]  /*15b0*/  IGMMA.64x64x32.S8.S8 R56, gdesc[UR8], RZ, !UPT, gsb0 ;  /* 0x01e00000083879f1 */ /* 0x000fe2000c0410ff */
[----:B------:R-:W-:Y:S01]  /*15c0*/  UMOV UR8, UR7 ;  /* 0x0000000700087c82 */ /* 0x000fe20008000000 */
[----:B------:R-:W-:Y:S01]  /*15d0*/  UMOV UR9, 0x80000020 ;  /* 0x8000002000097882 */ /* 0x000fe20000000000 */
[----:B------:R-:W-:Y:S02]  /*15e0*/  WARPGROUP.DEPBAR.LE gsb0, 0x0 ;  /* 0x00008000000079c5 */ /* 0x000fe40000010000 */
[----:B------:R-:W-:-:S06]  /*15f0*/  WARPGROUP.ARRIVE ;  /* 0x00000000000079c5 */ /* 0x000fcc0000000000 */
[----:B------:R-:W-:Y:S01]  /*1600*/  IGMMA.64x64x32.S8.S8 R24, gdesc[UR8], RZ, !UPT, gsb0 ;  /* 0x01e00000081879f1 */ /* 0x000fe2000c0410ff */
[----:B------:R-:W-:Y:S02]  /*1610*/  UIADD3 UR8, UR6, 0x2, URZ ;  /* 0x0000000206087890 */ /* 0x000fe4000fffe03f */
[----:B------:R-:W-:Y:S01]  /*1620*/  UIADD3 UR10, UR5, 0x2, URZ ;  /* 0x00000002050a7890 */ /* 0x000fe2000fffe03f */
[----:B------:R-:W-:Y:S01]  /*1630*/  UMOV UR9, 0x80000020 ;  /* 0x8000002000097882 */ /* 0x000fe20000000000 */
[----:B------:R-:W-:Y:S01]  /*1640*/  UMOV UR11, 0x80000020 ;  /* 0x80000020000b7882 */ /* 0x000fe20000000000 */
[----:B------:R-:W-:Y:S01]  /*1650*/  UIADD3 UR6, UR6, 0x202, URZ ;  /* 0x0000020206067890 */ /* 0x000fe2000fffe03f */
[----:B------:R-:W-:Y:S02]  /*1660*/  WARPGROUP.DEPBAR.LE gsb0, 0x0 ;  /* 0x00008000000079c5 */ /* 0x000fe40000010000 */
[----:B------:R-:W-:-:S06]  /*1670*/  WARPGROUP.ARRIVE ;  /* 0x00000000000079c5 */ /* 0x000fcc0000000000 */
[----:B------:R-:W-:Y:S01]  /*1680*/  IGMMA.64x64x32.S8.S8 R56, gdesc[UR8], R56, gsb0 ;  /* 0x01e00000083879f1 */ /* 0x000fe20008041038 */
[----:B------:R-:W-:Y:S01]  /*1690*/  UMOV UR8, UR6 ;  /* 0x0000000600087c82 */ /* 0x000fe20008000000 */
[----:B------:R-:W-:Y:S01]  /*16a0*/  UMOV UR9, 0x80000020 ;  /* 0x8000002000097882 */ /* 0x000fe20000000000 */
[----:B------:R-:W-:Y:S02]  /*16b0*/  WARPGROUP.DEPBAR.LE gsb0, 0x0 ;  /* 0x00008000000079c5 */ /* 0x000fe40000010000 */
[----:B------:R-:W-:-:S06]  /*16c0*/  WARPGROUP.ARRIVE ;  /* 0x00000000000079c5 */ /* 0x000fcc0000000000 */
[----:B------:R-:W-:Y:S03]  /*16d0*/  IGMMA.64x64x32.S8.S8 R24, gdesc[UR8], R24, gsb0 ;  /* 0x01e00000081879f1 */ /* 0x000fe60008041018 */
[----:B------:R-:W-:Y:S02]  /*16e0*/  WARPGROUP.DEPBAR.LE gsb0, 0x0 ;  /* 0x00008000000079c5 */ /* 0x000fe40000010000 */
[----:B------:R-:W-:Y:S05]  /*16f0*/  @!P2 BRA `(.L_x_18) ;  /* 0x00000004001ca947 */ /* 0x000fea0003800000 */
[----:B------:R-:W-:Y:S01]  /*1700*/  UIADD3 UR5, UR41, 0x1, URZ ;  /* 0x0000000129057890 */ /* 0x000fe2000fffe03f */
[----:B01----:R-:W-:Y:S02]  /*1710*/  IMAD.U32 R0, RZ, RZ, UR44 ;  /* 0x0000002cff007e24 */ /* 0x003fe4000f8e00ff */
[----:B------:R-:W-:Y:S01]  /*1720*/  IMAD.U32 R3, RZ, RZ, UR41 ;  /* 0x00000029ff037e24 */ /* 0x000fe2000f8e00ff */
[----:B------:R-:W-:-:S04]  /*1730*/  UISETP.NE.AND UP0, UPT, UR5, 0x5, UPT ;  /* 0x000000050500788c */ /* 0x000fc8000bf05270 */
[----:B------:R-:W-:Y:S02]  /*1740*/  USEL UR6, URZ, 0x1, UP0 ;  /* 0x000000013f067887 */ /* 0x000fe40008000000 */
[----:B------:R-:W-:Y:S02]  /*1750*/  USEL UR5, UR5, URZ, UP0 ;  /* 0x0000003f05057287 */ /* 0x000fe40008000000 */
[----:B------:R-:W-:-:S06]  /*1760*/  ULOP3.LUT UR6, UR40, UR6, URZ, 0x3c, !UPT ;  /* 0x0000000628067292 */ /* 0x000fcc000f8e3c3f */
[----:B------:R-:W-:-:S07]  /*1770*/  IMAD.U32 R7, RZ, RZ, UR6 ;  /* 0x00000006ff077e24 */ /* 0x000fce000f8e00ff */
.L_x_25:
[----:B0-----:R-:W-:Y:S05]  /*1780*/  @!P0 BRA `(.L_x_19) ;  /* 0x0000000000048947 */ /* 0x001fea0003800000 */
[----:B------:R-:W-:Y:S01]  /*1790*/  BPT.TRAP 0x1 ;  /* 0x000000040000795c */ /* 0x000fe20000300000 */
.L_x_19:
[----:B------:R-:W0:Y:S01]  /*17a0*/  S2UR UR7, SR_CgaCtaId ;  /* 0x00000000000779c3 */ /* 0x000e220000008800 */
[----:B------:R-:W-:Y:S01]  /*17b0*/  UMOV UR6, 0x400 ;  /* 0x0000040000067882 */ /* 0x000fe20000000000 */
[----:B------:R-:W-:Y:S01]  /*17c0*/  IMAD.U32 R5, RZ, RZ, UR5 ;  /* 0x00000005ff057e24 */ /* 0x000fe2000f8e00ff */
[----:B------:R-:W-:Y:S01]  /*17d0*/  SHF.L.U32 R4, R7, 0x1f, RZ ;  /* 0x0000001f07047819 */ /* 0x000fe200000006ff */
[----:B0-----:R-:W-:-:S06]  /*17e0*/  ULEA UR6, UR7, UR6, 0x18 ;  /* 0x0000000607067291 */ /* 0x001fcc000f8ec03f */
[----:B------:R-:W-:-:S04]  /*17f0*/  IMAD.U32 R6, RZ, RZ, UR6 ;  /* 0x00000006ff067e24 */ /* 0x000fc8000f8e00ff */
[----:B------:R-:W-:-:S04]  /*1800*/  IMAD R5, R5, 0x8, R6 ;  /* 0x0000000805057824 */ /* 0x000fc800078e0206 */
[----:B------:R0:W1:Y:S01]  /*1810*/  SYNCS.PHASECHK.TRANS64.TRYWAIT P1, [R5+URZ], R4 ;  /* 0x00000004050075a7 */ /* 0x000062000802017f */
[----:B------:R-:W-:Y:S05]  /*1820*/  @!P0 BRA `(.L_x_20) ;  /* 0x0000000000048947 */ /* 0x000fea0003800000 */
[----:B------:R-:W-:Y:S01]  /*1830*/  BPT.TRAP 0x1 ;  /* 0x000000040000795c */ /* 0x000fe20000300000 */
.L_x_20:
[----:B-1----:R-:W-:Y:S05]  /*1840*/  @P1 BRA `(.L_x_21) ;  /* 0x0000000000081947 */ /* 0x002fea0003800000 */
[----:B------:R-:W1:Y:S02]  /*1850*/  SYNCS.PHASECHK.TRANS64.TRYWAIT P1, [R5+URZ], R4 ;  /* 0x00000004050075a7 */ /* 0x000e64000802017f */
[----:B-1----:R-:W-:Y:S05]  /*1860*/  @!P1 BRA `(.L_x_22) ;  /* 0x0000005400989947 */ /* 0x002fea0003800000 */
.L_x_21:
[----:B------:R-:W-:Y:S01]  /*1870*/  ULEA UR6, UR5, UR4, 0x8 ;  /* 0x0000000405067291 */ /* 0x000fe2000f8e403f */
[----:B------:R-:W-:Y:S01]  /*1880*/  WARPGROUP.ARRIVE ;  /* 0x00000000000079c5 */ /* 0x000fe20000000000 */
[----:B------:R-:W-:Y:S01]  /*1890*/  ULEA UR7, UR5, UR45, 0xa ;  /* 0x0000002d05077291 */ /* 0x000fe2000f8e503f */
[----:B------:R-:W-:Y:S01]  /*18a0*/  UMOV UR11, 0x80000020 ;  /* 0x80000020000b7882 */ /* 0x000fe20000000000 */
[----:B------:R-:W-:Y:S02]  /*18b0*/  UMOV UR9, 0x80000020 ;  /* 0x8000002000097882 */ /* 0x000fe40000000000 */
[----:B------:R-:W-:Y:S01]  /*18c0*/  UIADD3 UR12, UR7, 0x200, URZ ;  /* 0x00000200070c7890 */ /* 0x000fe2000fffe03f */
[----:B------:R-:W-:Y:S02]  /*18d0*/  UMOV UR10, UR6 ;  /* 0x00000006000a7c82 */ /* 0x000fe40008000000 */
[----:B------:R-:W-:Y:S02]  /*18e0*/  UMOV UR8, UR7 ;  /* 0x0000000700087c82 */ /* 0x000fe40008000000 */
[----:B------:R-:W-:Y:S01]  /*18f0*/  IGMMA.64x64x32.S8.S8 R56, gdesc[UR8], R56, gsb0 ;  /* 0x01e00000083879f1 */ /* 0x000fe20008041038 */
[----:B------:R-:W-:Y:S01]  /*1900*/  UMOV UR9, 0x80000020 ;  /* 0x8000002000097882 */ /* 0x000fe20000000000 */
[----:B------:R-:W-:Y:S01]  /*1910*/  UMOV UR8, UR12 ;  /* 0x0000000c00087c82 */ /* 0x000fe20008000000 */
[----:B------:R-:W-:-:S02]  /*1920*/  WARPGROUP.DEPBAR.LE gsb0, 0x0 ;  /* 0x00008000000079c5 */ /* 0x000fc40000010000 */
[----:B------:R-:W-:-:S06]  /*1930*/  WARPGROUP.ARRIVE ;  /* 0x00000000000079c5 */ /* 0x000fcc0000000000 */
[----:B------:R-:W-:Y:S01]  /*1940*/  IGMMA.64x64x32.S8.S8 R24, gdesc[UR8], R24, gsb0 ;  /* 0x01e00000081879f1 */ /* 0x000fe20008041018 */
        /* <DEDUP_REMOVED lines=15> */
[----:B------:R-:W-:Y:S01]  /*1a40*/  BPT.TRAP 0x1 ;  /* 0x000000040000795c */ /* 0x000fe20000300000 */
.L_x_23:
[----:B01----:R-:W-:Y:S01]  /*1a50*/  IMAD R4, R3, 0x8, R6 ;  /* 0x0000000803047824 */ /* 0x003fe200078e0206 */
[----:B------:R-:W-:-:S03]  /*1a60*/  ISETP.GT.U32.AND P1, PT, R18, 0x1, PT ;  /* 0x000000011200780c */ /* 0x000fc60003f24070 */
[----:B------:R-:W-:-:S05]  /*1a70*/  VIADD R4, R4, 0x28 ;  /* 0x0000002804047836 */ /* 0x000fca0000000000 */
[----:B------:R-:W-:-:S04]  /*1a80*/  PRMT R4, RZ, 0x654, R4 ;  /* 0x00000654ff047816 */ /* 0x000fc80000000004 */
[----:B------:R0:W-:Y:S01]  /*1a90*/  SYNCS.ARRIVE.TRANS64.RED.A1T0 RZ, [R4+URZ], RZ ;  /* 0x000000ff04ff79a7 */ /* 0x0001e2000810043f */
[----:B------:R-:W-:Y:S05]  /*1aa0*/  @P1 BRA `(.L_x_24) ;  /* 0x0000000000041947 */ /* 0x000fea0003800000 */
[----:B------:R-:W-:Y:S01]  /*1ab0*/  BPT.TRAP 0x1 ;  /* 0x000000040000795c */ /* 0x000fe20000300000 */
.L_x_24:
[----:B------:R-:W-:Y:S01]  /*1ac0*/  UIADD3 UR5, UR5, 0x1, URZ ;  /* 0x0000000105057890 */ /* 0x000fe2000fffe03f */
[C---:B------:R-:W-:Y:S01]  /*1ad0*/  ISETP.GT.AND P2, PT, R0.reuse, 0x1, PT ;  /* 0x000000010000780c */ /* 0x040fe20003f44270 */
[----:B------:R-:W-:Y:S02]  /*1ae0*/  VIADD R3, R3, 0x1 ;  /* 0x0000000103037836 */ /* 0x000fe40000000000 */
[----:B------:R-:W-:Y:S01]  /*1af0*/  UISETP.NE.AND UP0, UPT, UR5, 0x5, UPT ;  /* 0x000000050500788c */ /* 0x000fe2000bf05270 */
[----:B------:R-:W-:Y:S02]  /*1b00*/  VIADD R0, R0, 0xffffffff ;  /* 0xffffffff00007836 */ /* 0x000fe40000000000 */
[C---:B------:R-:W-:Y:S01]  /*1b10*/  ISETP.NE.AND P1, PT, R3.reuse, 0x5, PT ;  /* 0x000000050300780c */ /* 0x040fe20003f25270 */
[----:B------:R-:W-:Y:S02]  /*1b20*/  USEL UR6, URZ, 0x1, UP0 ;  /* 0x000000013f067887 */ /* 0x000fe40008000000 */
[----:B------:R-:W-:Y:S01]  /*1b30*/  USEL UR5, UR5, URZ, UP0 ;  /* 0x0000003f05057287 */ /* 0x000fe20008000000 */
[----:B------:R-:W-:-:S03]  /*1b40*/  SEL R3, R3, RZ, P1 ;  /* 0x000000ff03037207 */ /* 0x000fc60000800000 */
[----:B------:R-:W-:Y:S01]  /*1b50*/  LOP3.LUT R7, R7, UR6, RZ, 0x3c, !PT ;  /* 0x0000000607077c12 */ /* 0x000fe2000f8e3cff */
[----:B------:R-:W-:Y:S07]  /*1b60*/  @P2 BRA `(.L_x_25) ;  /* 0xfffffffc00042947 */ /* 0x000fee000383ffff */
.L_x_18:
[----:B01----:R-:W0:Y:S02]  /*1b70*/  LDC R0, c[0x0][0x28c] ;  /* 0x0000a300ff007b82 */ /* 0x003e240000000800 */
[----:B0-----:R-:W-:-:S13]  /*1b80*/  ISETP.GE.AND P1, PT, R0, 0x1, PT ;  /* 0x000000010000780c */ /* 0x001fda0003f26270 */
[----:B------:R-:W-:Y:S05]  /*1b90*/  @!P1 BRA `(.L_x_26) ;  /* 0x0000000000389947 */ /* 0x000fea0003800000 */
[----:B------:R-:W-:Y:S05]  /*1ba0*/  @!P0 BRA `(.L_x_27) ;  /* 0x0000000000048947 */ /* 0x000fea0003800000 */
[----:B------:R-:W-:Y:S01]  /*1bb0*/  BPT.TRAP 0x1 ;  /* 0x000000040000795c */ /* 0x000fe20000300000 */
.L_x_27:
[----:B------:R-:W-:Y:S01]  /*1bc0*/  UIADD3 UR6, UR44, UR41, URZ ;  /* 0x000000292c067290 */ /* 0x000fe2000fffe03f */
[----:B------:R-:W-:-:S03]  /*1bd0*/  ISETP.GT.U32.AND P0, PT, R18, 0x1, PT ;  /* 0x000000011200780c */ /* 0x000fc60003f04070 */
[----:B------:R-:W-:-:S04]  /*1be0*/  UIMAD.WIDE.U32 UR4, UR6, -0x33333333, URZ ;  /* 0xcccccccd060478a5 */ /* 0x000fc8000f8e003f */
[----:B------:R-:W-:-:S04]  /*1bf0*/  USHF.R.U32.HI UR4, URZ, 0x2, UR5 ;  /* 0x000000023f047899 */ /* 0x000fc80008011605 */
[----:B------:R-:W-:-:S06]  /*1c00*/  UIMAD UR6, UR4, -0x5, UR6 ;  /* 0xfffffffb040678a4 */ /* 0x000fcc000f8e0206 */
[----:B------:R-:W-:-:S04]  /*1c10*/  IMAD.U32 R3, RZ, RZ, UR6 ;  /* 0x00000006ff037e24 */ /* 0x000fc8000f8e00ff */
[----:B------:R-:W-:-:S04]  /*1c20*/  IMAD R0, R3, 0x8, R6 ;  /* 0x0000000803007824 */ /* 0x000fc800078e0206 */
[----:B------:R-:W-:-:S05]  /*1c30*/  VIADD R0, R0, 0x28 ;  /* 0x0000002800007836 */ /* 0x000fca0000000000 */
[----:B------:R-:W-:-:S04]  /*1c40*/  PRMT R0, RZ, 0x654, R0 ;  /* 0x00000654ff007816 */ /* 0x000fc80000000000 */
[----:B------:R0:W-:Y:S01]  /*1c50*/  SYNCS.ARRIVE.TRANS64.RED.A1T0 RZ, [R0+URZ], RZ ;  /* 0x000000ff00ff79a7 */ /* 0x0001e2000810043f */
[----:B------:R-:W-:Y:S05]  /*1c60*/  @P0 BRA `(.L_x_26) ;  /* 0x0000000000040947 */ /* 0x000fea0003800000 */
[----:B------:R-:W-:Y:S01]  /*1c70*/  BPT.TRAP 0x1 ;  /* 0x000000040000795c */ /* 0x000fe20000300000 */
.L_x_26:
[----:B------:R-:W-:Y:S01]  /*1c80*/  IMAD.SHL.U32 R3, R98, 0x40, RZ ;  /* 0x0000004062037824 */ /* 0x000fe200078e00ff */
[----:B------:R-:W-:Y:S01]  /*1c90*/  UIADD3 UR41, UR43, UR41, URZ ;  /* 0x000000292b297290 */ /* 0x000fe2000fffe03f */
[----:B------:R-:W-:Y:S01]  /*1ca0*/  IMAD.SHL.U32 R12, R97, 0x100, RZ ;  /* 0x00000100610c7824 */ /* 0x000fe200078e00ff */
[----:B------:R-:W-:Y:S01]  /*1cb0*/  ULDC UR7, c[0x0][0x288] ;  /* 0x0000a20000077ab9 */ /* 0x000fe20000000800 */
[----:B------:R-:W-:Y:S01]  /*1cc0*/  ULDC UR10, c[0x0][0x284] ;  /* 0x0000a100000a7ab9 */ /* 0x000fe20000000800 */
[----:B------:R-:W-:Y:S01]  /*1cd0*/  UISETP.GT.U32.AND UP0, UPT, UR41, 0x4, UPT ;  /* 0x000000042900788c */ /* 0x000fe2000bf04070 */
[C---:B------:R-:W-:Y:S01]  /*1ce0*/  ISETP.GE.AND P0, PT, R3.reuse, UR7, PT ;  /* 0x0000000703007c0c */ /* 0x040fe2000bf06270 */
[----:B------:R-:W-:Y:S01]  /*1cf0*/  UISETP.GE.U32.AND UP1, UPT, UR43, 0x5, UPT ;  /* 0x000000052b00788c */ /* 0x000fe2000bf26070 */
[----:B------:R-:W-:Y:S01]  /*1d00*/  SHF.R.S32.HI R102, RZ, 0x1f, R19 ;  /* 0x0000001fff667819 */ /* 0x000fe20000011413 */
[----:B------:R-:W-:Y:S01]  /*1d10*/  UISETP.LT.U32.AND UP0, UPT, UR43, 0x5, UP0 ;  /* 0x000000052b00788c */ /* 0x000fe20008701070 */
[----:B------:R-:W-:Y:S01]  /*1d20*/  ISETP.GE.OR P0, PT, R12, UR10, P0 ;  /* 0x0000000a0c007c0c */ /* 0x000fe20008706670 */
[----:B------:R-:W-:Y:S01]  /*1d30*/  UIMAD.WIDE.U32 UR4, UR41, -0x33333333, URZ ;  /* 0xcccccccd290478a5 */ /* 0x000fe2000f8e003f */
[----:B------:R-:W-:Y:S01]  /*1d40*/  LOP3.LUT R20, R3, 0x6, R92, 0xf8, !PT ;  /* 0x0000000603147812 */ /* 0x000fe200078ef85c */
[----:B------:R-:W-:Y:S01]  /*1d50*/  USEL UR6, URZ, 0x1, !UP0 ;  /* 0x000000013f067887 */ /* 0x000fe2000c000000 */
[----:B------:R-:W-:-:S02]  /*1d60*/  ULDC.64 UR8, c[0x0][0x5d0] ;  /* 0x0001740000087ab9 */ /* 0x000fc40000000a00 */
[----:B------:R-:W-:Y:S01]  /*1d70*/  SHF.R.S32.HI R21, RZ, 0x1f, R20 ;  /* 0x0000001fff157819 */ /* 0x000fe20000011414 */
[----:B0-----:R-:W-:Y:S01]  /*1d80*/  IMAD R0, R102, UR8, RZ ;  /* 0x0000000866007c24 */ /* 0x001fe2000f8e02ff */
[----:B------:R-:W-:Y:S02]  /*1d90*/  USHF.R.U32.HI UR4, URZ, 0x2, UR5 ;  /* 0x000000023f047899 */ /* 0x000fe40008011605 */
[----:B------:R-:W-:Y:S01]  /*1da0*/  ULOP3.LUT UR40, UR40, UR6, URZ, 0x3c, !UPT ;  /* 0x0000000628287292 */ /* 0x000fe2000f8e3c3f */
[C---:B------:R-:W-:Y:S01]  /*1db0*/  IMAD R7, R19.reuse, UR9, R0 ;  /* 0x0000000913077c24 */ /* 0x040fe2000f8e0200 */
[----:B------:R-:W-:Y:S01]  /*1dc0*/  UIMAD UR41, UR4, -0x5, UR41 ;  /* 0xfffffffb042978a4 */ /* 0x000fe2000f8e0229 */
[----:B------:R-:W-:Y:S01]  /*1dd0*/  IMAD.WIDE.U32 R4, R19, UR8, R20 ;  /* 0x0000000813047c25 */ /* 0x000fe2000f8e0014 */
[----:B------:R-:W-:-:S03]  /*1de0*/  @UP1 ULOP3.LUT UR40, UR40, 0x1, UR4, 0x78, !UPT ;  /* 0x0000000128281892 */ /* 0x000fc6000f8e7804 */
[----:B------:R-:W-:Y:S02]  /*1df0*/  IMAD.IADD R5, R5, 0x1, R7 ;  /* 0x0000000105057824 */ /* 0x000fe400078e0207 */
[----:B------:R-:W-:Y:S01]  /*1e00*/  IMAD.MOV.U32 R0, RZ, RZ, -0x1 ;  /* 0xffffffffff007424 */ /* 0x000fe200078e00ff */
[----:B------:R-:W-:Y:S06]  /*1e10*/  @P0 BRA `(.L_x_28) ;  /* 0x0000003400000947 */ /* 0x000fec0003800000 */
[----:B------:R-:W0:Y:S01]  /*1e20*/  LDC.64 R98, c[0x0][0x5c8] ;  /* 0x00017200ff627b82 */ /* 0x000e220000000a00 */
[----:B------:R-:W-:Y:S01]  /*1e30*/  IMAD.WIDE R10, R97, 0x100, R22 ;  /* 0x00000100610a7825 */ /* 0x000fe200078e0216 */
[----:B------:R-:W-:Y:S01]  /*1e40*/  ULDC.64 UR4, c[0x0][0x5c0] ;  /* 0x0001700000047ab9 */ /* 0x000fe20000000a00 */
[----:B------:R-:W-:Y:S02]  /*1e50*/  BSSY B0, `(.L_x_28) ;  /* 0x000033c000007945 */ /* 0x000fe40003800000 */
[----:B------:R-:W-:Y:S02]  /*1e60*/  IMAD.IADD R97, R95, 0x1, -R12 ;  /* 0x000000015f617824 */ /* 0x000fe400078e0a0c */
[----:B------:R-:W-:Y:S02]  /*1e70*/  IMAD.IADD R3, R90, 0x1, -R3 ;  /* 0x000000015a037824 */ /* 0x000fe400078e0a03 */
[-C--:B0-----:R-:W-:Y:S01]  /*1e80*/  IMAD R6, R11, R98.reuse, RZ ;  /* 0x000000620b067224 */ /* 0x081fe200078e02ff */
[----:B------:R-:W-:Y:S01]  /*1e90*/  SHF.L.U64.HI R13, R98, 0x7, R99 ;  /* 0x00000007620d7819 */ /* 0x000fe20000010263 */
[----:B------:R-:W-:-:S04]  /*1ea0*/  IMAD.WIDE.U32 R4, R10, R98, R4 ;  /* 0x000000620a047225 */ /* 0x000fc800078e0004 */
[----:B------:R-:W-:Y:S01]  /*1eb0*/  IMAD R7, R10, R99, R6 ;  /* 0x000000630a077224 */ /* 0x000fe200078e0206 */
[----:B------:R-:W-:Y:S01]  /*1ec0*/  IADD3 R14, P0, R4, UR4, RZ ;  /* 0x00000004040e7c10 */ /* 0x000fe2000ff1e0ff */
[C---:B------:R-:W-:Y:S02]  /*1ed0*/  IMAD.SHL.U32 R9, R98.reuse, 0x80, RZ ;  /* 0x0000008062097824 */ /* 0x040fe400078e00ff */
[----:B------:R-:W-:Y:S01]  /*1ee0*/  IMAD.IADD R7, R5, 0x1, R7 ;  /* 0x0000000105077824 */ /* 0x000fe200078e0207 */
[-C--:B------:R-:W-:Y:S02]  /*1ef0*/  LEA R4, P1, R98, R14.reuse, 0x3 ;  /* 0x0000000e62047211 */ /* 0x080fe400078218ff */
[----:B------:R-:W-:Y:S02]  /*1f00*/  IADD3 R6, P2, R9, R14, RZ ;  /* 0x0000000e09067210 */ /* 0x000fe40007f5e0ff */
[----:B------:R-:W-:Y:S02]  /*1f10*/  IADD3.X R15, R7, UR5, RZ, P0, !PT ;  /* 0x00000005070f7c10 */ /* 0x000fe400087fe4ff */
[----:B-----5:R-:W-:-:S02]  /*1f20*/  ISETP.NE.AND P0, PT, R89, RZ, PT ;  /* 0x000000ff5900720c */ /* 0x020fc40003f05270 */
[----:B------:R-:W-:Y:S01]  /*1f30*/  LEA.HI.X R5, R98, R15, R99, 0x3, P1 ;  /* 0x0000000f62057211 */ /* 0x000fe200008f1c63 */
[----:B------:R-:W-:Y:S01]  /*1f40*/  IMAD.X R7, R13, 0x1, R15, P2 ;  /* 0x000000010d077824 */ /* 0x000fe200010e060f */
[----:B------:R-:W-:-:S05]  /*1f50*/  IADD3 R8, P1, R9, R4, RZ ;  /* 0x0000000409087210 */ /* 0x000fca0007f3e0ff */
[----:B------:R-:W-:-:S04]  /*1f60*/  IMAD.X R9, R13, 0x1, R5, P1 ;  /* 0x000000010d097824 */ /* 0x000fc800008e0605 */
[----:B------:R-:W-:Y:S05]  /*1f70*/  @!P0 BRA `(.L_x_29) ;  /* 0x0000002400948947 */ /* 0x000fea0003800000 */
[----:B------:R-:W0:Y:S01]  /*1f80*/  LDC.64 R100, c[0x0][0x5b0] ;  /* 0x00016c00ff647b82 */ /* 0x000e220000000a00 */
[----:B------:R-:W-:Y:S01]  /*1f90*/  ULDC.64 UR4, c[0x0][0x5b8] ;  /* 0x00016e0000047ab9 */ /* 0x000fe20000000a00 */
[----:B------:R-:W-:Y:S01]  /*1fa0*/  ISETP.GE.AND P0, PT, R97, 0x1, PT ;  /* 0x000000016100780c */ /* 0x000fe20003f06270 */
[----:B------:R-:W-:Y:S01]  /*1fb0*/  IMAD R98, R102, UR4, RZ ;  /* 0x0000000466627c24 */ /* 0x000fe2000f8e02ff */
[----:B------:R-:W-:Y:S01]  /*1fc0*/  BSSY B1, `(.L_x_30) ;  /* 0x0000010000017945 */ /* 0x000fe20003800000 */
[----:B------:R-:W-:Y:S01]  /*1fd0*/  IMAD.WIDE.U32 R20, R19, UR4, R20 ;  /* 0x0000000413147c25 */ /* 0x000fe2000f8e0014 */
[----:B------:R-:W-:Y:S02]  /*1fe0*/  ISETP.LT.OR P3, PT, R3, 0x1, !P0 ;  /* 0x000000010300780c */ /* 0x000fe40004761670 */
[----:B------:R-:W1:Y:S01]  /*1ff0*/  LDC.64 R12, c[0x0][0x5a8] ;  /* 0x00016a00ff0c7b82 */ /* 0x000e620000000a00 */
[----:B------:R-:W-:Y:S02]  /*2000*/  IMAD R19, R19, UR5, R98 ;  /* 0x0000000513137c24 */ /* 0x000fe4000f8e0262 */
[----:B------:R-:W-:-:S02]  /*2010*/  IMAD.MOV.U32 R98, RZ, RZ, R20 ;  /* 0x000000ffff627224 */ /* 0x000fc400078e0014 */
[----:B------:R-:W-:Y:S02]  /*2020*/  IMAD.IADD R99, R21, 0x1, R19 ;  /* 0x0000000115637824 */ /* 0x000fe400078e0213 */
[-C--:B0-----:R-:W-:Y:S01]  /*2030*/  IMAD R19, R11, R100.reuse, RZ ;  /* 0x000000640b137224 */ /* 0x081fe200078e02ff */
[----:B------:R-:W-:Y:S01]  /*2040*/  SHF.L.U64.HI R105, R100, 0x3, R101 ;  /* 0x0000000364697819 */ /* 0x000fe20000010265 */
[----:B------:R-:W-:-:S04]  /*2050*/  IMAD.WIDE.U32 R102, R10, R100, R98 ;  /* 0x000000640a667225 */ /* 0x000fc800078e0062 */
[----:B------:R-:W-:Y:S01]  /*2060*/  IMAD R109, R10, R101, R19 ;  /* 0x000000650a6d7224 */ /* 0x000fe200078e0213 */
[----:B-1----:R-:W-:Y:S01]  /*2070*/  IADD3 R102, P1, R102, R12, RZ ;  /* 0x0000000c66667210 */ /* 0x002fe20007f3e0ff */
[----:B------:R-:W-:-:S03]  /*2080*/  IMAD.SHL.U32 R104, R100, 0x8, RZ ;  /* 0x0000000864687824 */ /* 0x000fc600078e00ff */
[----:B------:R-:W-:Y:S01]  /*2090*/  IADD3.X R103, R13, R103, R109, P1, !PT ;  /* 0x000000670d677210 */ /* 0x000fe20000ffe46d */
[----:B------:R-:W-:Y:S08]  /*20a0*/  @P3 BRA `(.L_x_31) ;  /* 0x0000000000043947 */ /* 0x000ff00003800000 */
[----:B------:R0:W5:Y:S02]  /*20b0*/  LDG.E.U8 R96, desc[UR38][R102.64] ;  /* 0x0000002666607981 */ /* 0x000164000c1e1100 */
.L_x_31:
[----:B------:R-:W-:Y:S05]  /*20c0*/  BSYNC B1 ;  /* 0x0000000000017941 */ /* 0x000fea0003800000 */
.L_x_30:
[----:B-----5:R-:W-:Y:S01]  /*20d0*/  LOP3.LUT R19, R96, 0xffff, RZ, 0xc0, !PT ;  /* 0x0000ffff60137812 */ /* 0x020fe200078ec0ff */
[----:B------:R-:W-:Y:S01]  /*20e0*/  IMAD.WIDE.U32 R106, R10, R100, R104 ;  /* 0x000000640a6a7225 */ /* 0x000fe200078e0068 */
[----:B------:R-:W-:Y:S01]  /*20f0*/  ISETP.LT.OR P4, PT, R3, 0x2, !P0 ;  /* 0x000000020300780c */ /* 0x000fe20004781670 */
[----:B------:R-:W-:Y:S01]  /*2100*/  BSSY B1, `(.L_x_32) ;  /* 0x000000e000017945 */ /* 0x000fe20003800000 */
[----:B------:R-:W-:Y:S01]  /*2110*/  PRMT R108, R19, 0x8880, RZ ;  /* 0x00008880136c7816 */ /* 0x000fe200000000ff */
[----:B------:R-:W-:Y:S01]  /*2120*/  IMAD.IADD R107, R109, 0x1, R107 ;  /* 0x000000016d6b7824 */ /* 0x000fe200078e026b */
[----:B------:R-:W-:Y:S02]  /*2130*/  IADD3 R106, P2, P5, R20, R12, R106 ;  /* 0x0000000c146a7210 */ /* 0x000fe40007d5e06a */
[----:B------:R-:W-:Y:S01]  /*2140*/  ISETP.GE.AND P1, PT, R97, 0x9, PT ;  /* 0x000000096100780c */ /* 0x000fe20003f26270 */
[----:B------:R-:W-:Y:S01]  /*2150*/  IMAD R19, R108, R89, RZ ;  /* 0x000000596c137224 */ /* 0x000fe200078e02ff */
[----:B------:R-:W-:-:S02]  /*2160*/  IADD3.X R107, R99, R13, R107, P2, P5 ;  /* 0x0000000d636b7210 */ /* 0x000fc400017ea46b */
[----:B------:R-:W-:Y:S01]  /*2170*/  ISETP.LT.OR P2, PT, R3, 0x1, !P1 ;  /* 0x000000010300780c */ /* 0x000fe20004f41670 */
[----:B------:R-:W-:-:S05]  /*2180*/  @!P3 IMAD R109, R56, R88, R19 ;  /* 0x00000058386db224 */ /* 0x000fca00078e0213 */
[----:B------:R1:W-:Y:S01]  /*2190*/  @!P3 STG.E.U8 desc[UR38][R14.64], R109 ;  /* 0x0000006d0e00b986 */ /* 0x0003e2000c101126 */
[----:B------:R-:W-:Y:S06]  /*21a0*/  @P4 BRA `(.L_x_33) ;  /* 0x00000000000c4947 */ /* 0x000fec0003800000 */
[----:B------:R-:W2:Y:S02]  /*21b0*/  LDG.E.U8 R96, desc[UR38][R102.64+0x1] ;  /* 0x0000012666607981 */ /* 0x000ea4000c1e1100 */
[----:B--2---:R-:W-:-:S05]  /*21c0*/  PRMT R56, R96, 0x8880, RZ ;  /* 0x0000888060387816 */ /* 0x004fca00000000ff */
[----:B------:R-:W-:-:S07]  /*21d0*/  IMAD R19, R56, R89, RZ ;  /* 0x0000005938137224 */ /* 0x000fce00078e02ff */
.L_x_33:
[----:B------:R-:W-:Y:S05]  /*21e0*/  BSYNC B1 ;  /* 0x0000000000017941 */ /* 0x000fea0003800000 */
.L_x_32:
[----:B------:R-:W-:Y:S01]  /*21f0*/  @!P4 IMAD R57, R57, R88, R19 ;  /* 0x000000583939c224 */ /* 0x000fe200078e0213 */
[----:B------:R-:W-:Y:S04]  /*2200*/  BSSY B1, `(.L_x_34) ;  /* 0x0000006000017945 */ /* 0x000fe80003800000 */
[----:B------:R2:W-:Y:S01]  /*2210*/  @!P4 STG.E.U8 desc[UR38][R14.64+0x1], R57 ;  /* 0x000001390e00c986 */ /* 0x0005e2000c101126 */
[----:B------:R-:W-:Y:S05]  /*2220*/  @P2 BRA `(.L_x_35) ;  /* 0x00000000000c2947 */ /* 0x000fea0003800000 */
[----:B------:R-:W3:Y:S02]  /*2230*/  LDG.E.U8 R96, desc[UR38][R106.64] ;  /* 0x000000266a607981 */ /* 0x000ee4000c1e1100 */
[----:B---3--:R-:W-:-:S05]  /*2240*/  PRMT R56, R96, 0x8880, RZ ;  /* 0x0000888060387816 */ /* 0x008fca00000000ff */
[----:B------:R-:W-:-:S07]  /*2250*/  IMAD R19, R56, R89, RZ ;  /* 0x0000005938137224 */ /* 0x000fce00078e02ff */
.L_x_35:
[----:B------:R-:W-:Y:S05]  /*2260*/  BSYNC B1 ;  /* 0x0000000000017941 */ /* 0x000fea0003800000 */
.L_x_34:
[C---:B------:R-:W-:Y:S01]  /*2270*/  ISETP.LT.OR P4, PT, R3.reuse, 0x2, !P1 ;  /* 0x000000020300780c */ /* 0x040fe20004f81670 */
[----:B--2---:R-:W-:Y:S01]  /*2280*/  @!P2 IMAD R57, R58, R88, R19 ;  /* 0x000000583a39a224 */ /* 0x004fe200078e0213 */
[----:B------:R-:W-:Y:S01]  /*2290*/  BSSY B1, `(.L_x_36) ;  /* 0x0000009000017945 */ /* 0x000fe20003800000 */
[C---:B------:R-:W-:Y:S02]  /*22a0*/  ISETP.LT.OR P3, PT, R3.reuse, 0x9, !P0 ;  /* 0x000000090300780c */ /* 0x040fe40004761670 */
[C---:B------:R-:W-:Y:S01]  /*22b0*/  ISETP.LT.OR P5, PT, R3.reuse, 0xa, !P0 ;  /* 0x0000000a0300780c */ /* 0x040fe200047a1670 */
[----:B------:R2:W-:Y:S01]  /*22c0*/  @!P2 STG.E.U8 desc[UR38][R4.64], R57 ;  /* 0x000000390400a986 */ /* 0x0005e2000c101126 */
[----:B------:R-:W-:-:S06]  /*22d0*/  ISETP.LT.OR P2, PT, R3, 0x9, !P1 ;  /* 0x000000090300780c */ /* 0x000fcc0004f41670 */
[----:B------:R-:W-:Y:S07]  /*22e0*/  @P4 BRA `(.L_x_37) ;  /* 0x00000000000c4947 */ /* 0x000fee0003800000 */
[----:B------:R-:W3:Y:S02]  /*22f0*/  LDG.E.U8 R96, desc[UR38][R106.64+0x1] ;  /* 0x000001266a607981 */ /* 0x000ee4000c1e1100 */
[----:B---3--:R-:W-:-:S05]  /*2300*/  PRMT R56, R96, 0x8880, RZ ;  /* 0x0000888060387816 */ /* 0x008fca00000000ff */
[----:B------:R-:W-:-:S07]  /*2310*/  IMAD R19, R56, R89, RZ ;  /* 0x0000005938137224 */ /* 0x000fce00078e02ff */
.L_x_37:
[----:B------:R-:W-:Y:S05]  /*2320*/  BSYNC B1 ;  /* 0x0000000000017941 */ /* 0x000fea0003800000 */
.L_x_36:
[----:B------:R-:W-:Y:S01]  /*2330*/  @!P4 IMAD R59, R59, R88, R19 ;  /* 0x000000583b3bc224 */ /* 0x000fe200078e0213 */
[----:B------:R-:W-:Y:S04]  /*2340*/  BSSY B1, `(.L_x_38) ;  /* 0x0000006000017945 */ /* 0x000fe80003800000 */
[----:B------:R3:W-:Y:S01]  /*2350*/  @!P4 STG.E.U8 desc[UR38][R4.64+0x1], R59 ;  /* 0x0000013b0400c986 */ /* 0x0007e2000c101126 */
[----:B------:R-:W-:Y:S05]  /*2360*/  @P3 BRA `(.L_x_39) ;  /* 0x00000000000c3947 */ /* 0x000fea0003800000 */
[----:B------:R-:W4:Y:S02]  /*2370*/  LDG.E.U8 R96, desc[UR38][R102.64+0x8] ;  /* 0x0000082666607981 */ /* 0x000f24000c1e1100 */
[----:B----4-:R-:W-:-:S05]  /*2380*/  PRMT R56, R96, 0x8880, RZ ;  /* 0x0000888060387816 */ /* 0x010fca00000000ff */
[----:B------:R-:W-:-:S07]  /*2390*/  IMAD R19, R56, R89, RZ ;  /* 0x0000005938137224 */ /* 0x000fce00078e02ff */
.L_x_39:
[----:B------:R-:W-:Y:S05]  /*23a0*/  BSYNC B1 ;  /* 0x0000000000017941 */ /* 0x000fea0003800000 */
.L_x_38:
[----:B--2---:R-:W-:Y:S01]  /*23b0*/  @!P3 IMAD R57, R60, R88, R19 ;  /* 0x000000583c39b224 */ /* 0x004fe200078e0213 */
[----:B------:R-:W-:Y:S04]  /*23c0*/  BSSY B1, `(.L_x_40) ;  /* 0x0000006000017945 */ /* 0x000fe80003800000 */
[----:B------:R2:W-:Y:S01]  /*23d0*/  @!P3 STG.E.U8 desc[UR38][R14.64+0x8], R57 ;  /* 0x000008390e00b986 */ /* 0x0005e2000c101126 */
[----:B------:R-:W-:Y:S05]  /*23e0*/  @P5 BRA `(.L_x_41) ;  /* 0x00000000000c5947 */ /* 0x000fea0003800000 */
[----:B------:R-:W4:Y:S02]  /*23f0*/  LDG.E.U8 R96, desc[UR38][R102.64+0x9] ;  /* 0x0000092666607981 */ /* 0x000f24000c1e1100 */
[----:B----4-:R-:W-:-:S05]  /*2400*/  PRMT R56, R96, 0x8880, RZ ;  /* 0x0000888060387816 */ /* 0x010fca00000000ff */
[----:B------:R-:W-:-:S07]  /*2410*/  IMAD R19, R56, R89, RZ ;  /* 0x0000005938137224 */ /* 0x000fce00078e02ff */
.L_x_41:
[----:B------:R-:W-:Y:S05]  /*2420*/  BSYNC B1 ;  /* 0x0000000000017941 */ /* 0x000fea0003800000 */
.L_x_40:
[----:B------:R-:W-:Y:S01]  /*2430*/  @!P5 IMAD R61, R61, R88, R19 ;  /* 0x000000583d3dd224 */ /* 0x000fe200078e0213 */
[----:B------:R-:W-:Y:S04]  /*2440*/  BSSY B1, `(.L_x_42) ;  /* 0x0000006000017945 */ /* 0x000fe80003800000 */
[----:B------:R4:W-:Y:S01]  /*2450*/  @!P5 STG.E.U8 desc[UR38][R14.64+0x9], R61 ;  /* 0x0000093d0e00d986 */ /* 0x0009e2000c101126 */
[----:B------:R-:W-:Y:S05]  /*2460*/  @P2 BRA `(.L_x_43) ;  /* 0x00000000000c2947 */ /* 0x000fea0003800000 */
[----:B------:R-:W5:Y:S02]  /*2470*/  LDG.E.U8 R96, desc[UR38][R106.64+0x8] ;  /* 0x000008266a607981 */ /* 0x000f64000c1e1100 */
[----:B-----5:R-:W-:-:S05]  /*2480*/  PRMT R56, R96, 0x8880, RZ ;  /* 0x0000888060387816 */ /* 0x020fca00000000ff */
[----:B------:R-:W-:-:S07]  /*2490*/  IMAD R19, R56, R89, RZ ;  /* 0x0000005938137224 */ /* 0x000fce00078e02ff */
.L_x_43:
[----:B------:R-:W-:Y:S05]  /*24a0*/  BSYNC B1 ;  /* 0x0000000000017941 */ /* 0x000fea0003800000 */
.L_x_42:
        /* <DEDUP_REMOVED lines=8> */
[----:B------:R-:W5:Y:S02]  /*2530*/  LDG.E.U8 R96, desc[UR38][R106.64+0x9] ;  /* 0x000009266a607981 */ /* 0x000f64000c1e1100 */
[----:B-----5:R-:W-:-:S05]  /*2540*/  PRMT R56, R96, 0x8880, RZ ;  /* 0x0000888060387816 */ /* 0x020fca00000000ff */
[----:B------:R-:W-:-:S07]  /*2550*/  IMAD R19, R56, R89, RZ ;  /* 0x0000005938137224 */ /* 0x000fce00078e02ff */
.L_x_45:
[----:B------:R-:W-:Y:S05]  /*2560*/  BSYNC B1 ;  /* 0x0000000000017941 */ /* 0x000fea0003800000 */
.L_x_44:
[----:B------:R-:W-:Y:S01]  /*2570*/  @!P4 IMAD R63, R63, R88, R19 ;  /* 0x000000583f3fc224 */ /* 0x000fe200078e0213 */
[----:B------:R-:W-:Y:S04]  /*2580*/  BSSY B1, `(.L_x_46) ;  /* 0x0000006000017945 */ /* 0x000fe80003800000 */
[----:B------:R0:W-:Y:S01]  /*2590*/  @!P4 STG.E.U8 desc[UR38][R4.64+0x9], R63 ;  /* 0x0000093f0400c986 */ /* 0x0001e2000c101126 */
[----:B------:R-:W-:Y:S05]  /*25a0*/  @P3 BRA `(.L_x_47) ;  /* 0x00000000000c3947 */ /* 0x000fea0003800000 */
[----:B------:R-:W5:Y:S02]  /*25b0*/  LDG.E.U8 R96, desc[UR38][R102.64+0x10] ;  /* 0x0000102666607981 */ /* 0x000f64000c1e1100 */
[----:B-----5:R-:W-:-:S05]  /*25c0*/  PRMT R56, R96, 0x8880, RZ ;  /* 0x0000888060387816 */ /* 0x020fca00000000ff */
[----:B------:R-:W-:-:S07]  /*25d0*/  IMAD R19, R56, R89, RZ ;  /* 0x0000005938137224 */ /* 0x000fce00078e02ff */
.L_x_47:
[----:B------:R-:W-:Y:S05]  /*25e0*/  BSYNC B1 ;  /* 0x0000000000017941 */ /* 0x000fea0003800000 */
.L_x_46:
[----:B--2---:R-:W-:Y:S01]  /*25f0*/  @!P3 IMAD R57, R64, R88, R19 ;  /* 0x000000584039b224 */ /* 0x004fe200078e0213 */
[----:B------:R-:W-:Y:S04]  /*2600*/  BSSY B1, `(.L_x_48) ;  /* 0x0000006000017945 */ /* 0x000fe80003800000 */
[----:B------:R2:W-:Y:S01]  /*2610*/  @!P3 STG.E.U8 desc[UR38][R14.64+0x10], R57 ;  /* 0x000010390e00b986 */ /* 0x0005e2000c101126 */
[----:B------:R-:W-:Y:S05]  /*2620*/  @P5 BRA `(.L_x_49) ;  /* 0x00000000000c5947 */ /* 0x000fea0003800000 */
[----:B------:R-:W5:Y:S02]  /*2630*/  LDG.E.U8 R96, desc[UR38][R102.64+0x11] ;  /* 0x0000112666607981 */ /* 0x000f64000c1e1100 */
[----:B-----5:R-:W-:-:S05]  /*2640*/  PRMT R56, R96, 0x8880, RZ ;  /* 0x0000888060387816 */ /* 0x020fca00000000ff */
[----:B------:R-:W-:-:S07]  /*2650*/  IMAD R19, R56, R89, RZ ;  /* 0x0000005938137224 */ /* 0x000fce00078e02ff */
.L_x_49:
[----:B------:R-:W-:Y:S05]  /*2660*/  BSYNC B1 ;  /* 0x0000000000017941 */ /* 0x000fea0003800000 */
.L_x_48:
[----:B------:R-:W-:Y:S01]  /*2670*/  @!P5 IMAD R65, R65, R88, R19 ;  /* 0x000000584141d224 */ /* 0x000fe200078e0213 */
[----:B------:R-:W-:Y:S04]  /*2680*/  BSSY B1, `(.L_x_50) ;  /* 0x0000006000017945 */ /* 0x000fe80003800000 */
[----:B------:R0:W-:Y:S01]  /*2690*/  @!P5 STG.E.U8 desc[UR38][R14.64+0x11], R65 ;  /* 0x000011410e00d986 */ /* 0x0001e2000c101126 */
[----:B------:R-:W-:Y:S05]  /*26a0*/  @P2 BRA `(.L_x_51) ;  /* 0x00000000000c2947 */ /* 0x000fea0003800000 */
[----:B------:R-:W5:Y:S02]  /*26b0*/  LDG.E.U8 R96, desc[UR38][R106.64+0x10] ;  /* 0x000010266a607981 */ /* 0x000f64000c1e1100 */
[----:B-----5:R-:W-:-:S05]  /*26c0*/  PRMT R56, R96, 0x8880, RZ ;  /* 0x0000888060387816 */ /* 0x020fca00000000ff */
[----:B------:R-:W-:-:S07]  /*26d0*/  IMAD R19, R56, R89, RZ ;  /* 0x0000005938137224 */ /* 0x000fce00078e02ff */
.L_x_51:
[----:B------:R-:W-:Y:S05]  /*26e0*/  BSYNC B1 ;  /* 0x0000000000017941 */ /* 0x000fea0003800000 */
.L_x_50:
        /* <DEDUP_REMOVED lines=11> */
.L_x_53:
[----:B------:R-:W-:Y:S05]  /*27a0*/  BSYNC B1 ;  /* 0x0000000000017941 */ /* 0x000fea0003800000 */
.L_x_52:
[----:B------:R-:W-:Y:S01]  /*27b0*/  @!P4 IMAD R67, R67, R88, R19 ;  /* 0x000000584343c224 */ /* 0x000fe200078e0213 */
[----:B------:R-:W-:Y:S04]  /*27c0*/  BSSY B1, `(.L_x_54) ;  /* 0x0000006000017945 */ /* 0x000fe80003800000 */
[----:B------:R0:W-:Y:S01]  /*27d0*/  @!P4 STG.E.U8 desc[UR38][R4.64+0x11], R67 ;  /* 0x000011430400c986 */ /* 0x0001e2000c101126 */
[----:B------:R-:W-:Y:S05]  /*27e0*/  @P3 BRA `(.L_x_55) ;  /* 0x00000000000c3947 */ /* 0x000fea0003800000 */
[----:B------:R-:W5:Y:S02]  /*27f0*/  LDG.E.U8 R96, desc[UR38][R102.64+0x18] ;  /* 0x0000182666607981 */ /* 0x000f64000c1e1100 */
[----:B-----5:R-:W-:-:S05]  /*2800*/  PRMT R56, R96, 0x8880, RZ ;  /* 0x0000888060387816 */ /* 0x020fca00000000ff */
[----:B------:R-:W-:-:S07]  /*2810*/  IMAD R19, R56, R89, RZ ;  /* 0x0000005938137224 */ /* 0x000fce00078e02ff */
.L_x_55:
[----:B------:R-:W-:Y:S05]  /*2820*/  BSYNC B1 ;  /* 0x0000000000017941 */ /* 0x000fea0003800000 */
.L_x_54:
[----:B--2---:R-:W-:Y:S01]  /*2830*/  @!P3 IMAD R57, R68, R88, R19 ;  /* 0x000000584439b224 */ /* 0x004fe200078e0213 */
[----:B------:R-:W-:Y:S04]  /*2840*/  BSSY B1, `(.L_x_56) ;  /* 0x0000006000017945 */ /* 0x000fe80003800000 */
[----:B------:R2:W-:Y:S01]  /*2850*/  @!P3 STG.E.U8 desc[UR38][R14.64+0x18], R57 ;  /* 0x000018390e00b986 */ /* 0x0005e2000c101126 */
[----:B------:R-:W-:Y:S05]  /*2860*/  @P5 BRA `(.L_x_57) ;  /* 0x00000000000c5947 */ /* 0x000fea0003800000 */
[----:B------:R-:W5:Y:S02]  /*2870*/  LDG.E.U8 R96, desc[UR38][R102.64+0x19] ;  /* 0x0000192666607981 */ /* 0x000f64000c1e1100 */
[----:B-----5:R-:W-:-:S05]  /*2880*/  PRMT R56, R96, 0x8880, RZ ;  /* 0x0000888060387816 */ /* 0x020fca00000000ff */
[----:B------:R-:W-:-:S07]  /*2890*/  IMAD R19, R56, R89, RZ ;  /* 0x0000005938137224 */ /* 0x000fce00078e02ff */
.L_x_57:
[----:B------:R-:W-:Y:S05]  /*28a0*/  BSYNC B1 ;  /* 0x0000000000017941 */ /* 0x000fea0003800000 */
.L_x_56:
[----:B------:R-:W-:Y:S01]  /*28b0*/  @!P5 IMAD R69, R69, R88, R19 ;  /* 0x000000584545d224 */ /* 0x000fe200078e0213 */
[----:B------:R-:W-:Y:S04]  /*28c0*/  BSSY B1, `(.L_x_58) ;  /* 0x0000006000017945 */ /* 0x000fe80003800000 */
[----:B------:R0:W-:Y:S01]  /*28d0*/  @!P5 STG.E.U8 desc[UR38][R14.64+0x19], R69 ;  /* 0x000019450e00d986 */ /* 0x0001e2000c101126 */
[----:B------:R-:W-:Y:S05]  /*28e0*/  @P2 BRA `(.L_x_59) ;  /* 0x00000000000c2947 */ /* 0x000fea0003800000 */
[----:B------:R-:W5:Y:S02]  /*28f0*/  LDG.E.U8 R96, desc[UR38][R106.64+0x18] ;  /* 0x000018266a607981 */ /* 0x000f64000c1e1100 */
[----:B-----5:R-:W-:-:S05]  /*2900*/  PRMT R56, R96, 0x8880, RZ ;  /* 0x0000888060387816 */ /* 0x020fca00000000ff */
[----:B------:R-:W-:-:S07]  /*2910*/  IMAD R19, R56, R89, RZ ;  /* 0x0000005938137224 */ /* 0x000fce00078e02ff */
.L_x_59:
[----:B------:R-:W-:Y:S05]  /*2920*/  BSYNC B1 ;  /* 0x0000000000017941 */ /* 0x000fea0003800000 */
.L_x_58:
        /* <DEDUP_REMOVED lines=11> */
.L_x_61:
[----:B------:R-:W-:Y:S05]  /*29e0*/  BSYNC B1 ;  /* 0x0000000000017941 */ /* 0x000fea0003800000 */
.L_x_60:
[----:B------:R-:W-:Y:S01]  /*29f0*/  @!P4 IMAD R71, R71, R88, R19 ;  /* 0x000000584747c224 */ /* 0x000fe200078e0213 */
[----:B------:R-:W-:Y:S04]  /*2a00*/  BSSY B1, `(.L_x_62) ;  /* 0x0000006000017945 */ /* 0x000fe80003800000 */
[----:B------:R0:W-:Y:S01]  /*2a10*/  @!P4 STG.E.U8 desc[UR38][R4.64+0x19], R71 ;  /* 0x000019470400c986 */ /* 0x0001e2000c101126 */
[----:B------:R-:W-:Y:S05]  /*2a20*/  @P3 BRA `(.L_x_63) ;  /* 0x00000000000c3947 */ /* 0x000fea0003800000 */
[----:B------:R-:W5:Y:S02]  /*2a30*/  LDG.E.U8 R96, desc[UR38][R102.64+0x20] ;  /* 0x0000202666607981 */ /* 0x000f64000c1e1100 */
[----:B-----5:R-:W-:-:S05]  /*2a40*/  PRMT R56, R96, 0x8880, RZ ;  /* 0x0000888060387816 */ /* 0x020fca00000000ff */
[----:B------:R-:W-:-:S07]  /*2a50*/  IMAD R19, R56, R89, RZ ;  /* 0x0000005938137224 */ /* 0x000fce00078e02ff */
.L_x_63:
[----:B------:R-:W-:Y:S05]  /*2a60*/  BSYNC B1 ;  /* 0x0000000000017941 */ /* 0x000fea0003800000 */
.L_x_62:
[----:B--2---:R-:W-:Y:S01]  /*2a70*/  @!P3 IMAD R57, R72, R88, R19 ;  /* 0x000000584839b224 */ /* 0x004fe200078e0213 */
[----:B------:R-:W-:Y:S04]  /*2a80*/  BSSY B1, `(.L_x_64) ;  /* 0x0000006000017945 */ /* 0x000fe80003800000 */
[----:B------:R2:W-:Y:S01]  /*2a90*/  @!P3 STG.E.U8 desc[UR38][R14.64+0x20], R57 ;  /* 0x000020390e00b986 */ /* 0x0005e2000c101126 */
[----:B------:R-:W-:Y:S05]  /*2aa0*/  @P5 BRA `(.L_x_65) ;  /* 0x00000000000c5947 */ /* 0x000fea0003800000 */
[----:B------:R-:W5:Y:S02]  /*2ab0*/  LDG.E.U8 R96, desc[UR38][R102.64+0x21] ;  /* 0x0000212666607981 */ /* 0x000f64000c1e1100 */
[----:B-----5:R-:W-:-:S05]  /*2ac0*/  PRMT R56, R96, 0x8880, RZ ;  /* 0x0000888060387816 */ /* 0x020fca00000000ff */
[----:B------:R-:W-:-:S07]  /*2ad0*/  IMAD R19, R56, R89, RZ ;  /* 0x0000005938137224 */ /* 0x000fce00078e02ff */
.L_x_65:
[----:B------:R-:W-:Y:S05]  /*2ae0*/  BSYNC B1 ;  /* 0x0000000000017941 */ /* 0x000fea0003800000 */
.L_x_64:
[----:B------:R-:W-:Y:S01]  /*2af0*/  @!P5 IMAD R73, R73, R88, R19 ;  /* 0x000000584949d224 */ /* 0x000fe200078e0213 */
[----:B------:R-:W-:Y:S04]  /*2b00*/  BSSY B1, `(.L_x_66) ;  /* 0x0000006000017945 */ /* 0x000fe80003800000 */
[----:B------:R0:W-:Y:S01]  /*2b10*/  @!P5 STG.E.U8 desc[UR38][R14.64+0x21], R73 ;  /* 0x000021490e00d986 */ /* 0x0001e2000c101126 */
[----:B------:R-:W-:Y:S05]  /*2b20*/  @P2 BRA `(.L_x_67) ;  /* 0x00000000000c2947 */ /* 0x000fea0003800000 */
[----:B------:R-:W5:Y:S02]  /*2b30*/  LDG.E.U8 R96, desc[UR38][R106.64+0x20] ;  /* 0x000020266a607981 */ /* 0x000f64000c1e1100 */
[----:B-----5:R-:W-:-:S05]  /*2b40*/  PRMT R56, R96, 0x8880, RZ ;  /* 0x0000888060387816 */ /* 0x020fca00000000ff */
[----:B------:R-:W-:-:S07]  /*2b50*/  IMAD R19, R56, R89, RZ ;  /* 0x0000005938137224 */ /* 0x000fce00078e02ff */
.L_x_67:
[----:B------:R-:W-:Y:S05]  /*2b60*/  BSYNC B1 ;  /* 0x0000000000017941 */ /* 0x000fea0003800000 */
.L_x_66:
        /* <DEDUP_REMOVED lines=11> */
.L_x_69:
[----:B------:R-:W-:Y:S05]  /*2c20*/  BSYNC B1 ;  /* 0x0000000000017941 */ /* 0x000fea0003800000 */
.L_x_68:
[----:B------:R-:W-:Y:S01]  /*2c30*/  @!P4 IMAD R75, R75, R88, R19 ;  /* 0x000000584b4bc224 */ /* 0x000fe200078e0213 */
[----:B------:R-:W-:Y:S04]  /*2c40*/  BSSY B1, `(.L_x_70) ;  /* 0x0000006000017945 */ /* 0x000fe80003800000 */
[----:B------:R0:W-:Y:S01]  /*2c50*/  @!P4 STG.E.U8 desc[UR38][R4.64+0x21], R75 ;  /* 0x0000214b0400c986 */ /* 0x0001e2000c101126 */
[----:B------:R-:W-:Y:S05]  /*2c60*/  @P3 BRA `(.L_x_71) ;  /* 0x00000000000c3947 */ /* 0x000fea0003800000 */
[----:B------:R-:W5:Y:S02]  /*2c70*/  LDG.E.U8 R96, desc[UR38][R102.64+0x28] ;  /* 0x0000282666607981 */ /* 0x000f64000c1e1100 */
[----:B-----5:R-:W-:-:S05]  /*2c80*/  PRMT R56, R96, 0x8880, RZ ;  /* 0x0000888060387816 */ /* 0x020fca00000000ff */
[----:B------:R-:W-:-:S07]  /*2c90*/  IMAD R19, R56, R89, RZ ;  /* 0x0000005938137224 */ /* 0x000fce00078e02ff */
.L_x_71:
[----:B------:R-:W-:Y:S05]  /*2ca0*/  BSYNC B1 ;  /* 0x0000000000017941 */ /* 0x000fea0003800000 */
.L_x_70:
[----:B--2---:R-:W-:Y:S01]  /*2cb0*/  @!P3 IMAD R57, R76, R88, R19 ;  /* 0x000000584c39b224 */ /* 0x004fe200078e0213 */
[----:B------:R-:W-:Y:S04]  /*2cc0*/  BSSY B1, `(.L_x_72) ;  /* 0x0000006000017945 */ /* 0x000fe80003800000 */
[----:B------:R2:W-:Y:S01]  /*2cd0*/  @!P3 STG.E.U8 desc[UR38][R14.64+0x28], R57 ;  /* 0x000028390e00b986 */ /* 0x0005e2000c101126 */
[----:B------:R-:W-:Y:S05]  /*2ce0*/  @P5 BRA `(.L_x_73) ;  /* 0x00000000000c5947 */ /* 0x000fea0003800000 */
[----:B------:R-:W5:Y:S02]  /*2cf0*/  LDG.E.U8 R96, desc[UR38][R102.64+0x29] ;  /* 0x0000292666607981 */ /* 0x000f64000c1e1100 */
[----:B-----5:R-:W-:-:S05]  /*2d00*/  PRMT R56, R96, 0x8880, RZ ;  /* 0x0000888060387816 */ /* 0x020fca00000000ff */
[----:B------:R-:W-:-:S07]  /*2d10*/  IMAD R19, R56, R89, RZ ;  /* 0x0000005938137224 */ /* 0x000fce00078e02ff */
.L_x_73:
[----:B------:R-:W-:Y:S05]  /*2d20*/  BSYNC B1 ;  /* 0x0000000000017941 */ /* 0x000fea0003800000 */
.L_x_72:
[----:B------:R-:W-:Y:S01]  /*2d30*/  @!P5 IMAD R77, R77, R88, R19 ;  /* 0x000000584d4dd224 */ /* 0x000fe200078e0213 */
[----:B------:R-:W-:Y:S04]  /*2d40*/  BSSY B1, `(.L_x_74) ;  /* 0x0000006000017945 */ /* 0x000fe80003800000 */
[----:B------:R0:W-:Y:S01]  /*2d50*/  @!P5 STG.E.U8 desc[UR38][R14.64+0x29], R77 ;  /* 0x0000294d0e00d986 */ /* 0x0001e2000c101126 */
[----:B------:R-:W-:Y:S05]  /*2d60*/  @P2 BRA `(.L_x_75) ;  /* 0x00000000000c2947 */ /* 0x000fea0003800000 */
[----:B------:R-:W5:Y:S02]  /*2d70*/  LDG.E.U8 R96, desc[UR38][R106.64+0x28] ;  /* 0x000028266a607981 */ /* 0x000f64000c1e1100 */
[----:B-----5:R-:W-:-:S05]  /*2d80*/  PRMT R56, R96, 0x8880, RZ ;  /* 0x0000888060387816 */ /* 0x020fca00000000ff */
[----:B------:R-:W-:-:S07]  /*2d90*/  IMAD R19, R56, R89, RZ ;  /* 0x0000005938137224 */ /* 0x000fce00078e02ff */
.L_x_75:
[----:B------:R-:W-:Y:S05]  /*2da0*/  BSYNC B1 ;  /* 0x0000000000017941 */ /* 0x000fea0003800000 */
.L_x_74:
        /* <DEDUP_REMOVED lines=11> */
.L_x_77:
[----:B------:R-:W-:Y:S05]  /*2e60*/  BSYNC B1 ;  /* 0x0000000000017941 */ /* 0x000fea0003800000 */
.L_x_76:
[----:B------:R-:W-:Y:S01]  /*2e70*/  @!P4 IMAD R79, R79, R88, R19 ;  /* 0x000000584f4fc224 */ /* 0x000fe200078e0213 */
[----:B------:R-:W-:Y:S04]  /*2e80*/  BSSY B1, `(.L_x_78) ;  /* 0x0000006000017945 */ /* 0x000fe80003800000 */
[----:B------:R0:W-:Y:S01]  /*2e90*/  @!P4 STG.E.U8 desc[UR38][R4.64+0x29], R79 ;  /* 0x0000294f0400c986 */ /* 0x0001e2000c101126 */
[----:B------:R-:W-:Y:S05]  /*2ea0*/  @P3 BRA `(.L_x_79) ;  /* 0x00000000000c3947 */ /* 0x000fea0003800000 */
[----:B------:R-:W5:Y:S02]  /*2eb0*/  LDG.E.U8 R96, desc[UR38][R102.64+0x30] ;  /* 0x0000302666607981 */ /* 0x000f64000c1e1100 */
[----:B-----5:R-:W-:-:S05]  /*2ec0*/  PRMT R56, R96, 0x8880, RZ ;  /* 0x0000888060387816 */ /* 0x020fca00000000ff */
[----:B------:R-:W-:-:S07]  /*2ed0*/  IMAD R19, R56, R89, RZ ;  /* 0x0000005938137224 */ /* 0x000fce00078e02ff */
.L_x_79:
[----:B------:R-:W-:Y:S05]  /*2ee0*/  BSYNC B1 ;  /* 0x0000000000017941 */ /* 0x000fea0003800000 */
.L_x_78:
[----:B--2---:R-:W-:Y:S01]  /*2ef0*/  @!P3 IMAD R57, R80, R88, R19 ;  /* 0x000000585039b224 */ /* 0x004fe200078e0213 */
[----:B------:R-:W-:Y:S04]  /*2f00*/  BSSY B1, `(.L_x_80) ;  /* 0x0000006000017945 */ /* 0x000fe80003800000 */
[----:B------:R2:W-:Y:S01]  /*2f10*/  @!P3 STG.E.U8 desc[UR38][R14.64+0x30], R57 ;  /* 0x000030390e00b986 */ /* 0x0005e2000c101126 */
[----:B------:R-:W-:Y:S05]  /*2f20*/  @P5 BRA `(.L_x_81) ;  /* 0x00000000000c5947 */ /* 0x000fea0003800000 */
[----:B------:R-:W5:Y:S02]  /*2f30*/  LDG.E.U8 R96, desc[UR38][R102.64+0x31] ;  /* 0x0000312666607981 */ /* 0x000f64000c1e1100 */
[----:B-----5:R-:W-:-:S05]  /*2f40*/  PRMT R56, R96, 0x8880, RZ ;  /* 0x0000888060387816 */ /* 0x020fca00000000ff */
[----:B------:R-:W-:-:S07]  /*2f50*/  IMAD R19, R56, R89, RZ ;  /* 0x0000005938137224 */ /* 0x000fce00078e02ff */
.L_x_81:
[----:B------:R-:W-:Y:S05]  /*2f60*/  BSYNC B1 ;  /* 0x0000000000017941 */ /* 0x000fea0003800000 */
.L_x_80:
[----:B------:R-:W-:Y:S01]  /*2f70*/  @!P5 IMAD R81, R81, R88, R19 ;  /* 0x000000585151d224 */ /* 0x000fe200078e0213 */
[----:B------:R-:W-:Y:S04]  /*2f80*/  BSSY B1, `(.L_x_82) ;  /* 0x0000006000017945 */ /* 0x000fe80003800000 */
[----:B------:R0:W-:Y:S01]  /*2f90*/  @!P5 STG.E.U8 desc[UR38][R14.64+0x31], R81 ;  /* 0x000031510e00d986 */ /* 0x0001e2000c101126 */
[----:B------:R-:W-:Y:S05]  /*2fa0*/  @P2 BRA `(.L_x_83) ;  /* 0x00000000000c2947 */ /* 0x000fea0003800000 */
[----:B------:R-:W5:Y:S02]  /*2fb0*/  LDG.E.U8 R96, desc[UR38][R106.64+0x30] ;  /* 0x000030266a607981 */ /* 0x000f64000c1e1100 */
[----:B-----5:R-:W-:-:S05]  /*2fc0*/  PRMT R56, R96, 0x8880, RZ ;  /* 0x0000888060387816 */ /* 0x020fca00000000ff */
[----:B------:R-:W-:-:S07]  /*2fd0*/  IMAD R19, R56, R89, RZ ;  /* 0x0000005938137224 */ /* 0x000fce00078e02ff */
.L_x_83:
[----:B------:R-:W-:Y:S05]  /*2fe0*/  BSYNC B1 ;  /* 0x0000000000017941 */ /* 0x000fea0003800000 */
.L_x_82:
[C---:B------:R-:W-:Y:S01]  /*2ff0*/  ISETP.LT.OR P4, PT, R3.reuse, 0x32, !P1 ;  /* 0x000000320300780c */ /* 0x040fe20004f81670 */
[----:B--2---:R-:W-:Y:S01]  /*3000*/  @!P2 IMAD R57, R82, R88, R19 ;  /* 0x000000585239a224 */ /* 0x004fe200078e0213 */
[----:B------:R-:W-:Y:S01]  /*3010*/  BSSY B1, `(.L_x_84) ;  /* 0x000000b000017945 */ /* 0x000fe20003800000 */
[C---:B------:R-:W-:Y:S02]  /*3020*/  ISETP.LT.OR P3, PT, R3.reuse, 0x39, !P0 ;  /* 0x000000390300780c */ /* 0x040fe40004761670 */
[----:B---3--:R-:W-:Y:S01]  /*3030*/  IADD3 R59, P5, R10, 0x80, RZ ;  /* 0x000000800a3b7810 */ /* 0x008fe20007fbe0ff */
[----:B------:R2:W-:Y:S01]  /*3040*/  @!P2 STG.E.U8 desc[UR38][R4.64+0x30], R57 ;  /* 0x000030390400a986 */ /* 0x0005e2000c101126 */
[C---:B------:R-:W-:Y:S02]  /*3050*/  ISETP.LT.OR P2, PT, R3.reuse, 0x39, !P1 ;  /* 0x000000390300780c */ /* 0x040fe40004f41670 */
[C---:B------:R-:W-:Y:S02]  /*3060*/  ISETP.LT.OR P0, PT, R3.reuse, 0x3a, !P0 ;  /* 0x0000003a0300780c */ /* 0x040fe40004701670 */
[----:B------:R-:W-:-:S02]  /*3070*/  ISETP.LT.OR P1, PT, R3, 0x3a, !P1 ;  /* 0x0000003a0300780c */ /* 0x000fc40004f21670 */
[----:B------:R-:W-:Y:S11]  /*3080*/  @P4 BRA `(.L_x_85) ;  /* 0x00000000000c4947 */ /* 0x000ff60003800000 */
[----:B------:R-:W3:Y:S02]  /*3090*/  LDG.E.U8 R96, desc[UR38][R106.64+0x31] ;  /* 0x000031266a607981 */ /* 0x000ee4000c1e1100 */
[----:B---3--:R-:W-:-:S05]  /*30a0*/  PRMT R56, R96, 0x8880, RZ ;  /* 0x0000888060387816 */ /* 0x008fca00000000ff */
[----:B------:R-:W-:-:S07]  /*30b0*/  IMAD R19, R56, R89, RZ ;  /* 0x0000005938137224 */ /* 0x000fce00078e02ff */
.L_x_85:
[----:B------:R-:W-:Y:S05]  /*30c0*/  BSYNC B1 ;  /* 0x0000000000017941 */ /* 0x000fea0003800000 */
.L_x_84:
[----:B------:R-:W-:Y:S01]  /*30d0*/  @!P4 IMAD R83, R83, R88, R19 ;  /* 0x000000585353c224 */ /* 0x000fe200078e0213 */
[----:B------:R-:W-:Y:S04]  /*30e0*/  BSSY B1, `(.L_x_86) ;  /* 0x0000006000017945 */ /* 0x000fe80003800000 */
[----:B------:R3:W-:Y:S01]  /*30f0*/  @!P4 STG.E.U8 desc[UR38][R4.64+0x31], R83 ;  /* 0x000031530400c986 */ /* 0x0007e2000c101126 */
[----:B------:R-:W-:Y:S05]  /*3100*/  @P3 BRA `(.L_x_87) ;  /* 0x00000000000c3947 */ /* 0x000fea0003800000 */
[----:B------:R-:W5:Y:S02]  /*3110*/  LDG.E.U8 R96, desc[UR38][R102.64+0x38] ;  /* 0x0000382666607981 */ /* 0x000f64000c1e1100 */
[----:B-----5:R-:W-:-:S05]  /*3120*/  PRMT R56, R96, 0x8880, RZ ;  /* 0x0000888060387816 */ /* 0x020fca00000000ff */
[----:B------:R-:W-:-:S07]  /*3130*/  IMAD R19, R56, R89, RZ ;  /* 0x0000005938137224 */ /* 0x000fce00078e02ff */
.L_x_87:
[----:B------:R-:W-:Y:S05]  /*3140*/  BSYNC B1 ;  /* 0x0000000000017941 */ /* 0x000fea0003800000 */
.L_x_86:
[----:B--2---:R-:W-:Y:S01]  /*3150*/  @!P3 IMAD R57, R84, R88, R19 ;  /* 0x000000585439b224 */ /* 0x004fe200078e0213 */
[----:B------:R-:W-:Y:S01]  /*3160*/  BSSY B1, `(.L_x_88) ;  /* 0x0000007000017945 */ /* 0x000fe20003800000 */
[----:B------:R-:W-:-:S03]  /*3170*/  IMAD.X R11, RZ, RZ, R11, P5 ;  /* 0x000000ffff0b7224 */ /* 0x000fc600028e060b */
[----:B------:R2:W-:Y:S01]  /*3180*/  @!P3 STG.E.U8 desc[UR38][R14.64+0x38], R57 ;  /* 0x000038390e00b986 */ /* 0x0005e2000c101126 */
[----:B------:R-:W-:Y:S05]  /*3190*/  @P0 BRA `(.L_x_89) ;  /* 0x00000000000c0947 */ /* 0x000fea0003800000 */
[----:B------:R-:W5:Y:S02]  /*31a0*/  LDG.E.U8 R96, desc[UR38][R102.64+0x39] ;  /* 0x0000392666607981 */ /* 0x000f64000c1e1100 */
[----:B-----5:R-:W-:-:S05]  /*31b0*/  PRMT R10, R96, 0x8880, RZ ;  /* 0x00008880600a7816 */ /* 0x020fca00000000ff */
[----:B------:R-:W-:-:S07]  /*31c0*/  IMAD R19, R10, R89, RZ ;  /* 0x000000590a137224 */ /* 0x000fce00078e02ff */
.L_x_89:
[----:B------:R-:W-:Y:S05]  /*31d0*/  BSYNC B1 ;  /* 0x0000000000017941 */ /* 0x000fea0003800000 */
.L_x_88:
[----:B------:R-:W-:Y:S01]  /*31e0*/  @!P0 IMAD R85, R85, R88, R19 ;  /* 0x0000005855558224 */ /* 0x000fe200078e0213 */
[----:B------:R-:W-:Y:S01]  /*31f0*/  BSSY B1, `(.L_x_90) ;  /* 0x0000007000017945 */ /* 0x000fe20003800000 */
[----:B------:R-:W-:-:S03]  /*3200*/  IMAD R56, R11, R100, RZ ;  /* 0x000000640b387224 */ /* 0x000fc600078e02ff */
[----:B------:R0:W-:Y:S01]  /*3210*/  @!P0 STG.E.U8 desc[UR38][R14.64+0x39], R85 ;  /* 0x000039550e008986 */ /* 0x0001e2000c101126 */
[----:B------:R-:W-:Y:S05]  /*3220*/  @P2 BRA `(.L_x_91) ;  /* 0x00000000000c2947 */ /* 0x000fea0003800000 */
[----:B------:R-:W5:Y:S02]  /*3230*/  LDG.E.U8 R96, desc[UR38][R106.64+0x38] ;  /* 0x000038266a607981 */ /* 0x000f64000c1e1100 */
[----:B-----5:R-:W-:-:S05]  /*3240*/  PRMT R10, R96, 0x8880, RZ ;  /* 0x00008880600a7816 */ /* 0x020fca00000000ff */
[----:B------:R-:W-:-:S07]  /*3250*/  IMAD R19, R10, R89, RZ ;  /* 0x000000590a137224 */ /* 0x000fce00078e02ff */
.L_x_91:
[----:B------:R-:W-:Y:S05]  /*3260*/  BSYNC B1 ;  /* 0x0000000000017941 */ /* 0x000fea0003800000 */
.L_x_90:
[----:B------:R-:W-:Y:S01]  /*3270*/  @!P2 IMAD R11, R86, R88, R19 ;  /* 0x00000058560ba224 */ /* 0x000fe200078e0213 */
[----:B------:R-:W-:Y:S01]  /*3280*/  BSSY B1, `(.L_x_92) ;  /* 0x0000009000017945 */ /* 0x000fe20003800000 */
[C---:B012-4-:R-:W-:Y:S02]  /*3290*/  IMAD R15, R59.reuse, R101, R56 ;  /* 0x000000653b0f7224 */ /* 0x057fe400078e0238 */
[CC--:B------:R-:W-:Y:S01]  /*32a0*/  IMAD.WIDE.U32 R104, R59.reuse, R100.reuse, R104 ;  /* 0x000000643b687225 */ /* 0x0c0fe200078e0068 */
[----:B------:R0:W-:Y:S03]  /*32b0*/  @!P2 STG.E.U8 desc[UR38][R4.64+0x38], R11 ;  /* 0x0000380b0400a986 */ /* 0x0001e6000c101126 */
[----:B------:R-:W-:Y:S01]  /*32c0*/  IMAD.WIDE.U32 R100, R59, R100, R98 ;  /* 0x000000643b647225 */ /* 0x000fe200078e0062 */
[----:B------:R-:W-:Y:S06]  /*32d0*/  @P1 BRA `(.L_x_93) ;  /* 0x00000000000c1947 */ /* 0x000fec0003800000 */
[----:B------:R-:W2:Y:S02]  /*32e0*/  LDG.E.U8 R96, desc[UR38][R106.64+0x39] ;  /* 0x000039266a607981 */ /* 0x000ea4000c1e1100 */
[----:B--2---:R-:W-:-:S05]  /*32f0*/  PRMT R10, R96, 0x8880, RZ ;  /* 0x00008880600a7816 */ /* 0x004fca00000000ff */
[----:B------:R-:W-:-:S07]  /*3300*/  IMAD R19, R10, R89, RZ ;  /* 0x000000590a137224 */ /* 0x000fce00078e02ff */
.L_x_93:
[----:B------:R-:W-:Y:S05]  /*3310*/  BSYNC B1 ;  /* 0x0000000000017941 */ /* 0x000fea0003800000 */
.L_x_92:
[----:B------:R-:W-:Y:S01]  /*3320*/  @!P1 IMAD R87, R87, R88, R19 ;  /* 0x0000005857579224 */ /* 0x000fe200078e0213 */
[----:B------:R-:W-:Y:S01]  /*3330*/  ISETP.GE.AND P2, PT, R97, 0x81, PT ;  /* 0x000000816100780c */ /* 0x000fe20003f46270 */
[----:B------:R-:W-:Y:S01]  /*3340*/  BSSY B1, `(.L_x_94) ;  /* 0x000000c000017945 */ /* 0x000fe20003800000 */
[----:B------:R-:W-:Y:S02]  /*3350*/  IADD3 R10, P5, R100, R12, RZ ;  /* 0x0000000c640a7210 */ /* 0x000fe40007fbe0ff */
[----:B------:R1:W-:Y:S01]  /*3360*/  @!P1 STG.E.U8 desc[UR38][R4.64+0x39], R87 ;  /* 0x0000395704009986 */ /* 0x0003e2000c101126 */
[----:B------:R-:W-:Y:S02]  /*3370*/  ISETP.LT.OR P1, PT, R3, 0x1, !P2 ;  /* 0x000000010300780c */ /* 0x000fe40005721670 */
[----:B0-----:R-:W-:Y:S02]  /*3380*/  IADD3.X R11, R13, R101, R15, P5, !PT ;  /* 0x000000650d0b7210 */ /* 0x001fe40002ffe40f */
[----:B------:R-:W-:-:S02]  /*3390*/  ISETP.GE.AND P0, PT, R97, 0x89, PT ;  /* 0x000000896100780c */ /* 0x000fc40003f06270 */
[----:B------:R-:W-:Y:S02]  /*33a0*/  IADD3 R12, P4, P3, R20, R12, R104 ;  /* 0x0000000c140c7210 */ /* 0x000fe40007b9e068 */
[----:B------:R-:W-:-:S05]  /*33b0*/  ISETP.LT.OR P5, PT, R3, 0x2, !P2 ;  /* 0x000000020300780c */ /* 0x000fca00057a1670 */
[----:B-1----:R-:W-:Y:S08]  /*33c0*/  @P1 BRA `(.L_x_95) ;  /* 0x00000000000c1947 */ /* 0x002ff00003800000 */
[----:B------:R-:W3:Y:S02]  /*33d0*/  LDG.E.U8 R96, desc[UR38][R10.64] ;  /* 0x000000260a607981 */ /* 0x000ee4000c1e1100 */
[----:B---3--:R-:W-:-:S05]  /*33e0*/  PRMT R4, R96, 0x8880, RZ ;  /* 0x0000888060047816 */ /* 0x008fca00000000ff */
[----:B------:R-:W-:-:S07]  /*33f0*/  IMAD R19, R4, R89, RZ ;  /* 0x0000005904137224 */ /* 0x000fce00078e02ff */
.L_x_95:
[----:B------:R-:W-:Y:S05]  /*3400*/  BSYNC B1 ;  /* 0x0000000000017941 */ /* 0x000fea0003800000 */
.L_x_94:
[----:B---3--:R-:W-:Y:S01]  /*3410*/  @!P1 IMAD R5, R24, R88, R19 ;  /* 0x0000005818059224 */ /* 0x008fe200078e0213 */
[----:B------:R-:W-:Y:S01]  /*3420*/  BSSY B1, `(.L_x_96) ;  /* 0x0000007000017945 */ /* 0x000fe20003800000 */
[----:B------:R-:W-:-:S03]  /*3430*/  IMAD.IADD R104, R15, 0x1, R105 ;  /* 0x000000010f687824 */ /* 0x000fc600078e0269 */
[----:B------:R0:W-:Y:S01]  /*3440*/  @!P1 STG.E.U8 desc[UR38][R6.64], R5 ;  /* 0x0000000506009986 */ /* 0x0001e2000c101126 */
[----:B------:R-:W-:Y:S05]  /*3450*/  @P5 BRA `(.L_x_97) ;  /* 0x00000000000c5947 */ /* 0x000fea0003800000 */
[----:B------:R-:W2:Y:S02]  /*3460*/  LDG.E.U8 R96, desc[UR38][R10.64+0x1] ;  /* 0x000001260a607981 */ /* 0x000ea4000c1e1100 */
[----:B--2---:R-:W-:-:S05]  /*3470*/  PRMT R4, R96, 0x8880, RZ ;  /* 0x0000888060047816 */ /* 0x004fca00000000ff */
[----:B------:R-:W-:-:S07]  /*3480*/  IMAD R19, R4, R89, RZ ;  /* 0x0000005904137224 */ /* 0x000fce00078e02ff */
.L_x_97:
[----:B------:R-:W-:Y:S05]  /*3490*/  BSYNC B1 ;  /* 0x0000000000017941 */ /* 0x000fea0003800000 */
.L_x_96:
[----:B------:R-:W-:Y:S01]  /*34a0*/  ISETP.LT.OR P1, PT, R3, 0x1, !P0 ;  /* 0x000000010300780c */ /* 0x000fe20004721670 */
[----:B------:R-:W-:Y:S01]  /*34b0*/  @!P5 IMAD R25, R25, R88, R19 ;  /* 0x000000581919d224 */ /* 0x000fe200078e0213 */
[----:B------:R-:W-:Y:S01]  /*34c0*/  BSSY B1, `(.L_x_98) ;  /* 0x000000a000017945 */ /* 0x000fe20003800000 */
[----:B------:R-:W-:Y:S02]  /*34d0*/  IADD3.X R13, R99, R13, R104, P4, P3 ;  /* 0x0000000d630d7210 */ /* 0x000fe400027e6468 */
[C---:B------:R-:W-:Y:S01]  /*34e0*/  ISETP.LT.OR P4, PT, R3.reuse, 0x2, !P0 ;  /* 0x000000020300780c */ /* 0x040fe20004781670 */
[----:B------:R1:W-:Y:S01]  /*34f0*/  @!P5 STG.E.U8 desc[UR38][R6.64+0x1], R25 ;  /* 0x000001190600d986 */ /* 0x0003e2000c101126 */
[C---:B------:R-:W-:Y:S02]  /*3500*/  ISETP.LT.OR P5, PT, R3.reuse, 0x9, !P2 ;  /* 0x000000090300780c */ /* 0x040fe400057a1670 */
[----:B------:R-:W-:-:S04]  /*3510*/  ISETP.LT.OR P3, PT, R3, 0xa, !P2 ;  /* 0x0000000a0300780c */ /* 0x000fc80005761670 */
[----:B------:R-:W-:Y:S09]  /*3520*/  @P1 BRA `(.L_x_99) ;  /* 0x00000000000c1947 */ /* 0x000ff20003800000 */
[----:B------:R-:W2:Y:S02]  /*3530*/  LDG.E.U8 R96, desc[UR38][R12.64] ;  /* 0x000000260c607981 */ /* 0x000ea4000c1e1100 */
[----:B--2---:R-:W-:-:S05]  /*3540*/  PRMT R4, R96, 0x8880, RZ ;  /* 0x0000888060047816 */ /* 0x004fca00000000ff */
[----:B------:R-:W-:-:S07]  /*3550*/  IMAD R19, R4, R89, RZ ;  /* 0x0000005904137224 */ /* 0x000fce00078e02ff */
.L_x_99:
[----:B------:R-:W-:Y:S05]  /*3560*/  BSYNC B1 ;  /* 0x0000000000017941 */ /* 0x000fea0003800000 */
.L_x_98:
[----:B0-----:R-:W-:Y:S01]  /*3570*/  @!P1 IMAD R5, R26, R88, R19 ;  /* 0x000000581a059224 */ /* 0x001fe200078e0213 */
[----:B------:R-:W-:Y:S04]  /*3580*/  BSSY B1, `(.L_x_100) ;  /* 0x0000006000017945 */ /* 0x000fe80003800000 */
[----:B------:R0:W-:Y:S01]  /*3590*/  @!P1 STG.E.U8 desc[UR38][R8.64], R5 ;  /* 0x0000000508009986 */ /* 0x0001e2000c101126 */
[----:B------:R-:W-:Y:S05]  /*35a0*/  @P4 BRA `(.L_x_101) ;  /* 0x00000000000c4947 */ /* 0x000fea0003800000 */
[----:B------:R-:W2:Y:S02]  /*35b0*/  LDG.E.U8 R96, desc[UR38][R12.64+0x1] ;  /* 0x000001260c607981 */ /* 0x000ea4000c1e1100 */
[----:B--2---:R-:W-:-:S05]  /*35c0*/  PRMT R4, R96, 0x8880, RZ ;  /* 0x0000888060047816 */ /* 0x004fca00000000ff */
[----:B------:R-:W-:-:S07]  /*35d0*/  IMAD R19, R4, R89, RZ ;  /* 0x0000005904137224 */ /* 0x000fce00078e02ff */
.L_x_101:
[----:B------:R-:W-:Y:S05]  /*35e0*/  BSYNC B1 ;  /* 0x0000000000017941 */ /* 0x000fea0003800000 */
.L_x_100:
[----:B------:R-:W-:Y:S01]  /*35f0*/  @!P4 IMAD R27, R27, R88, R19 ;  /* 0x000000581b1bc224 */ /* 0x000fe200078e0213 */
[----:B------:R-:W-:Y:S04]  /*3600*/  BSSY B1, `(.L_x_102) ;  /* 0x0000006000017945 */ /* 0x000fe80003800000 */
[----:B------:R2:W-:Y:S01]  /*3610*/  @!P4 STG.E.U8 desc[UR38][R8.64+0x1], R27 ;  /* 0x0000011b0800c986 */ /* 0x0005e2000c101126 */
[----:B------:R-:W-:Y:S05]  /*3620*/  @P5 BRA `(.L_x_103) ;  /* 0x00000000000c5947 */ /* 0x000fea0003800000 */
[----:B------:R-:W3:Y:S02]  /*3630*/  LDG.E.U8 R96, desc[UR38][R10.64+0x8] ;  /* 0x000008260a607981 */ /* 0x000ee4000c1e1100 */
[----:B---3--:R-:W-:-:S05]  /*3640*/  PRMT R4, R96, 0x8880, RZ ;  /* 0x0000888060047816 */ /* 0x008fca00000000ff */
[----:B------:R-:W-:-:S07]  /*3650*/  IMAD R19, R4, R89, RZ ;  /* 0x0000005904137224 */ /* 0x000fce00078e02ff */
.L_x_103:
[----:B------:R-:W-:Y:S05]  /*3660*/  BSYNC B1 ;  /* 0x0000000000017941 */ /* 0x000fea0003800000 */
.L_x_102:
[----:B0-----:R-:W-:Y:S01]  /*3670*/  @!P5 IMAD R5, R28, R88, R19 ;  /* 0x000000581c05d224 */ /* 0x001fe200078e0213 */
[----:B------:R-:W-:Y:S04]  /*3680*/  BSSY B1, `(.L_x_104) ;  /* 0x0000006000017945 */ /* 0x000fe80003800000 */
[----:B------:R0:W-:Y:S01]  /*3690*/  @!P5 STG.E.U8 desc[UR38][R6.64+0x8], R5 ;  /* 0x000008050600d986 */ /* 0x0001e2000c101126 */
[----:B------:R-:W-:Y:S05]  /*36a0*/  @P3 BRA `(.L_x_105) ;  /* 0x00000000000c3947 */ /* 0x000fea0003800000 */
[----:B------:R-:W3:Y:S02]  /*36b0*/  LDG.E.U8 R96, desc[UR38][R10.64+0x9] ;  /* 0x000009260a607981 */ /* 0x000ee4000c1e1100 */
[----:B---3--:R-:W-:-:S05]  /*36c0*/  PRMT R4, R96, 0x8880, RZ ;  /* 0x0000888060047816 */ /* 0x008fca00000000ff */
[----:B------:R-:W-:-:S07]  /*36d0*/  IMAD R19, R4, R89, RZ ;  /* 0x0000005904137224 */ /* 0x000fce00078e02ff */
.L_x_105:
[----:B------:R-:W-:Y:S05]  /*36e0*/  BSYNC B1 ;  /* 0x0000000000017941 */ /* 0x000fea0003800000 */
.L_x_104:
[----:B------:R-:W-:Y:S01]  /*36f0*/  ISETP.LT.OR P5, PT, R3, 0x9, !P0 ;  /* 0x000000090300780c */ /* 0x000fe200047a1670 */
[----:B------:R-:W-:Y:S01]  /*3700*/  @!P3 IMAD R29, R29, R88, R19 ;  /* 0x000000581d1db224 */ /* 0x000fe200078e0213 */
[----:B------:R-:W-:Y:S01]  /*3710*/  BSSY B1, `(.L_x_106) ;  /* 0x0000009000017945 */ /* 0x000fe20003800000 */
[C---:B------:R-:W-:Y:S02]  /*3720*/  ISETP.LT.OR P4, PT, R3.reuse, 0xa, !P0 ;  /* 0x0000000a0300780c */ /* 0x040fe40004781670 */
[C---:B------:R-:W-:Y:S01]  /*3730*/  ISETP.LT.OR P1, PT, R3.reuse, 0x12, !P2 ;  /* 0x000000120300780c */ /* 0x040fe20005721670 */
[----:B------:R3:W-:Y:S01]  /*3740*/  @!P3 STG.E.U8 desc[UR38][R6.64+0x9], R29 ;  /* 0x0000091d0600b986 */ /* 0x0007e2000c101126 */
[----:B------:R-:W-:-:S06]  /*3750*/  ISETP.LT.OR P3, PT, R3, 0x11, !P2 ;  /* 0x000000110300780c */ /* 0x000fcc0005761670 */
[----:B------:R-:W-:Y:S07]  /*3760*/  @P5 BRA `(.L_x_107) ;  /* 0x00000000000c5947 */ /* 0x000fee0003800000 */
[----:B------:R-:W4:Y:S02]  /*3770*/  LDG.E.U8 R96, desc[UR38][R12.64+0x8] ;  /* 0x000008260c607981 */ /* 0x000f24000c1e1100 */
[----:B----4-:R-:W-:-:S05]  /*3780*/  PRMT R4, R96, 0x8880, RZ ;  /* 0x0000888060047816 */ /* 0x010fca00000000ff */
[----:B------:R-:W-:-:S07]  /*3790*/  IMAD R19, R4, R89, RZ ;  /* 0x0000005904137224 */ /* 0x000fce00078e02ff */
.L_x_107:
[----:B------:R-:W-:Y:S05]  /*37a0*/  BSYNC B1 ;  /* 0x0000000000017941 */ /* 0x000fea0003800000 */
.L_x_106:
[----:B0-----:R-:W-:Y:S01]  /*37b0*/  @!P5 IMAD R5, R30, R88, R19 ;  /* 0x000000581e05d224 */ /* 0x001fe200078e0213 */
[----:B------:R-:W-:Y:S04]  /*37c0*/  BSSY B1, `(.L_x_108) ;  /* 0x0000006000017945 */ /* 0x000fe80003800000 */
[----:B------:R0:W-:Y:S01]  /*37d0*/  @!P5 STG.E.U8 desc[UR38][R8.64+0x8], R5 ;  /* 0x000008050800d986 */ /* 0x0001e2000c101126 */
[----:B------:R-:W-:Y:S05]  /*37e0*/  @P4 BRA `(.L_x_109) ;  /* 0x00000000000c4947 */ /* 0x000fea0003800000 */
[----:B------:R-:W4:Y:S02]  /*37f0*/  LDG.E.U8 R96, desc[UR38][R12.64+0x9] ;  /* 0x000009260c607981 */ /* 0x000f24000c1e1100 */
[----:B----4-:R-:W-:-:S05]  /*3800*/  PRMT R4, R96, 0x8880, RZ ;  /* 0x0000888060047816 */ /* 0x010fca00000000ff */
[----:B------:R-:W-:-:S07]  /*3810*/  IMAD R19, R4, R89, RZ ;  /* 0x0000005904137224 */ /* 0x000fce00078e02ff */
.L_x_109:
[----:B------:R-:W-:Y:S05]  /*3820*/  BSYNC B1 ;  /* 0x0000000000017941 */ /* 0x000fea0003800000 */
.L_x_108:
[----:B------:R-:W-:Y:S01]  /*3830*/  @!P4 IMAD R31, R31, R88, R19 ;  /* 0x000000581f1fc224 */ /* 0x000fe200078e0213 */
[----:B------:R-:W-:Y:S04]  /*3840*/  BSSY B1, `(.L_x_110) ;  /* 0x0000006000017945 */ /* 0x000fe80003800000 */
[----:B------:R4:W-:Y:S01]  /*3850*/  @!P4 STG.E.U8 desc[UR38][R8.64+0x9], R31 ;  /* 0x0000091f0800c986 */ /* 0x0009e2000c101126 */
[----:B------:R-:W-:Y:S05]  /*3860*/  @P3 BRA `(.L_x_111) ;  /* 0x00000000000c3947 */ /* 0x000fea0003800000 */
[----:B------:R-:W5:Y:S02]  /*3870*/  LDG.E.U8 R96, desc[UR38][R10.64+0x10] ;  /* 0x000010260a607981 */ /* 0x000f64000c1e1100 */
[----:B-----5:R-:W-:-:S05]  /*3880*/  PRMT R4, R96, 0x8880, RZ ;  /* 0x0000888060047816 */ /* 0x020fca00000000ff */
[----:B------:R-:W-:-:S07]  /*3890*/  IMAD R19, R4, R89, RZ ;  /* 0x0000005904137224 */ /* 0x000fce00078e02ff */
.L_x_111:
[----:B------:R-:W-:Y:S05]  /*38a0*/  BSYNC B1 ;  /* 0x0000000000017941 */ /* 0x000fea0003800000 */
.L_x_110:
[----:B0-----:R-:W-:Y:S01]  /*38b0*/  @!P3 IMAD R5, R32, R88, R19 ;  /* 0x000000582005b224 */ /* 0x001fe200078e0213 */
[----:B------:R-:W-:Y:S04]  /*38c0*/  BSSY B1, `(.L_x_112) ;  /* 0x0000006000017945 */ /* 0x000fe80003800000 */
[----:B------:R0:W-:Y:S01]  /*38d0*/  @!P3 STG.E.U8 desc[UR38][R6.64+0x10], R5 ;  /* 0x000010050600b986 */ /* 0x0001e2000c101126 */
[----:B------:R-:W-:Y:S05]  /*38e0*/  @P1 BRA `(.L_x_113) ;  /* 0x00000000000c1947 */ /* 0x000fea0003800000 */
[----:B------:R-:W5:Y:S02]  /*38f0*/  LDG.E.U8 R96, desc[UR38][R10.64+0x11] ;  /* 0x000011260a607981 */ /* 0x000f64000c1e1100 */
[----:B-----5:R-:W-:-:S05]  /*3900*/  PRMT R4, R96, 0x8880, RZ ;  /* 0x0000888060047816 */ /* 0x020fca00000000ff */
[----:B------:R-:W-:-:S07]  /*3910*/  IMAD R19, R4, R89, RZ ;  /* 0x0000005904137224 */ /* 0x000fce00078e02ff */
.L_x_113:
[----:B------:R-:W-:Y:S05]  /*3920*/  BSYNC B1 ;  /* 0x0000000000017941 */ /* 0x000fea0003800000 */
.L_x_112:
        /* <DEDUP_REMOVED lines=11> */
.L_x_115:
[----:B------:R-:W-:Y:S05]  /*39e0*/  BSYNC B1 ;  /* 0x0000000000017941 */ /* 0x000fea0003800000 */
.L_x_114:
[----:B0-----:R-:W-:Y:S01]  /*39f0*/  @!P4 IMAD R5, R34, R88, R19 ;  /* 0x000000582205c224 */ /* 0x001fe200078e0213 */
[----:B------:R-:W-:Y:S04]  /*3a00*/  BSSY B1, `(.L_x_116) ;  /* 0x0000006000017945 */ /* 0x000fe80003800000 */
[----:B------:R0:W-:Y:S01]  /*3a10*/  @!P4 STG.E.U8 desc[UR38][R8.64+0x10], R5 ;  /* 0x000010050800c986 */ /* 0x0001e2000c101126 */
[----:B------:R-:W-:Y:S05]  /*3a20*/  @P3 BRA `(.L_x_117) ;  /* 0x00000000000c3947 */ /* 0x000fea0003800000 */
[----:B------:R-:W5:Y:S02]  /*3a30*/  LDG.E.U8 R96, desc[UR38][R12.64+0x11] ;  /* 0x000011260c607981 */ /* 0x000f64000c1e1100 */
[----:B-----5:R-:W-:-:S05]  /*3a40*/  PRMT R4, R96, 0x8880, RZ ;  /* 0x0000888060047816 */ /* 0x020fca00000000ff */
[----:B------:R-:W-:-:S07]  /*3a50*/  IMAD R19, R4, R89, RZ ;  /* 0x0000005904137224 */ /* 0x000fce00078e02ff */
.L_x_117:
[----:B------:R-:W-:Y:S05]  /*3a60*/  BSYNC B1 ;  /* 0x0000000000017941 */ /* 0x000fea0003800000 */
.L_x_116:
[----:B------:R-:W-:Y:S01]  /*3a70*/  @!P3 IMAD R35, R35, R88, R19 ;  /* 0x000000582323b224 */ /* 0x000fe200078e0213 */
[----:B------:R-:W-:Y:S04]  /*3a80*/  BSSY B1, `(.L_x_118) ;  /* 0x0000006000017945 */ /* 0x000fe80003800000 */
[----:B------:R0:W-:Y:S01]  /*3a90*/  @!P3 STG.E.U8 desc[UR38][R8.64+0x11], R35 ;  /* 0x000011230800b986 */ /* 0x0001e2000c101126 */
[----:B------:R-:W-:Y:S05]  /*3aa0*/  @P5 BRA `(.L_x_119) ;  /* 0x00000000000c5947 */ /* 0x000fea0003800000 */
[----:B------:R-:W5:Y:S02]  /*3ab0*/  LDG.E.U8 R96, desc[UR38][R10.64+0x18] ;  /* 0x000018260a607981 */ /* 0x000f64000c1e1100 */
[----:B-----5:R-:W-:-:S05]  /*3ac0*/  PRMT R4, R96, 0x8880, RZ ;  /* 0x0000888060047816 */ /* 0x020fca00000000ff */
[----:B------:R-:W-:-:S07]  /*3ad0*/  IMAD R19, R4, R89, RZ ;  /* 0x0000005904137224 */ /* 0x000fce00078e02ff */
.L_x_119:
[----:B------:R-:W-:Y:S05]  /*3ae0*/  BSYNC B1 ;  /* 0x0000000000017941 */ /* 0x000fea0003800000 */
.L_x_118:
[----:B0-----:R-:W-:Y:S01]  /*3af0*/  @!P5 IMAD R5, R36, R88, R19 ;  /* 0x000000582405d224 */ /* 0x001fe200078e0213 */
[----:B------:R-:W-:Y:S04]  /*3b00*/  BSSY B1, `(.L_x_120) ;  /* 0x0000006000017945 */ /* 0x000fe80003800000 */
[----:B------:R0:W-:Y:S01]  /*3b10*/  @!P5 STG.E.U8 desc[UR38][R6.64+0x18], R5 ;  /* 0x000018050600d986 */ /* 0x0001e2000c101126 */
[----:B------:R-:W-:Y:S05]  /*3b20*/  @P1 BRA `(.L_x_121) ;  /* 0x00000000000c1947 */ /* 0x000fea0003800000 */
[----:B------:R-:W5:Y:S02]  /*3b30*/  LDG.E.U8 R96, desc[UR38][R10.64+0x19] ;  /* 0x000019260a607981 */ /* 0x000f64000c1e1100 */
[----:B-----5:R-:W-:-:S05]  /*3b40*/  PRMT R4, R96, 0x8880, RZ ;  /* 0x0000888060047816 */ /* 0x020fca00000000ff */
[----:B------:R-:W-:-:S07]  /*3b50*/  IMAD R19, R4, R89, RZ ;  /* 0x0000005904137224 */ /* 0x000fce00078e02ff */
.L_x_121:
[----:B------:R-:W-:Y:S05]  /*3b60*/  BSYNC B1 ;  /* 0x0000000000017941 */ /* 0x000fea0003800000 */
.L_x_120:
        /* <DEDUP_REMOVED lines=11> */
.L_x_123:
[----:B------:R-:W-:Y:S05]  /*3c20*/  BSYNC B1 ;  /* 0x0000000000017941 */ /* 0x000fea0003800000 */
.L_x_122:
[----:B0-----:R-:W-:Y:S01]  /*3c30*/  @!P4 IMAD R5, R38, R88, R19 ;  /* 0x000000582605c224 */ /* 0x001fe200078e0213 */
[----:B------:R-:W-:Y:S04]  /*3c40*/  BSSY B1, `(.L_x_124) ;  /* 0x0000006000017945 */ /* 0x000fe80003800000 */
[----:B------:R0:W-:Y:S01]  /*3c50*/  @!P4 STG.E.U8 desc[UR38][R8.64+0x18], R5 ;  /* 0x000018050800c986 */ /* 0x0001e2000c101126 */
[----:B------:R-:W-:Y:S05]  /*3c60*/  @P3 BRA `(.L_x_125) ;  /* 0x00000000000c3947 */ /* 0x000fea0003800000 */
[----:B------:R-:W5:Y:S02]  /*3c70*/  LDG.E.U8 R96, desc[UR38][R12.64+0x19] ;  /* 0x000019260c607981 */ /* 0x000f64000c1e1100 */
[----:B-----5:R-:W-:-:S05]  /*3c80*/  PRMT R4, R96, 0x8880, RZ ;  /* 0x0000888060047816 */ /* 0x020fca00000000ff */
[----:B------:R-:W-:-:S07]  /*3c90*/  IMAD R19, R4, R89, RZ ;  /* 0x0000005904137224 */ /* 0x000fce00078e02ff */
.L_x_125:
[----:B------:R-:W-:Y:S05]  /*3ca0*/  BSYNC B1 ;  /* 0x0000000000017941 */ /* 0x000fea0003800000 */
.L_x_124:
[----:B------:R-:W-:Y:S01]  /*3cb0*/  @!P3 IMAD R39, R39, R88, R19 ;  /* 0x000000582727b224 */ /* 0x000fe200078e0213 */
[----:B------:R-:W-:Y:S04]  /*3cc0*/  BSSY B1, `(.L_x_126) ;  /* 0x0000006000017945 */ /* 0x000fe80003800000 */
[----:B------:R0:W-:Y:S01]  /*3cd0*/  @!P3 STG.E.U8 desc[UR38][R8.64+0x19], R39 ;  /* 0x000019270800b986 */ /* 0x0001e2000c101126 */
[----:B------:R-:W-:Y:S05]  /*3ce0*/  @P5 BRA `(.L_x_127) ;  /* 0x00000000000c5947 */ /* 0x000fea0003800000 */
[----:B------:R-:W5:Y:S02]  /*3cf0*/  LDG.E.U8 R96, desc[UR38][R10.64+0x20] ;  /* 0x000020260a607981 */ /* 0x000f64000c1e1100 */
[----:B-----5:R-:W-:-:S05]  /*3d00*/  PRMT R4, R96, 0x8880, RZ ;  /* 0x0000888060047816 */ /* 0x020fca00000000ff */
[----:B------:R-:W-:-:S07]  /*3d10*/  IMAD R19, R4, R89, RZ ;  /* 0x0000005904137224 */ /* 0x000fce00078e02ff */
.L_x_127:
[----:B------:R-:W-:Y:S05]  /*3d20*/  BSYNC B1 ;  /* 0x0000000000017941 */ /* 0x000fea0003800000 */
.L_x_126:
[----:B0-----:R-:W-:Y:S01]  /*3d30*/  @!P5 IMAD R5, R40, R88, R19 ;  /* 0x000000582805d224 */ /* 0x001fe200078e0213 */
[----:B------:R-:W-:Y:S04]  /*3d40*/  BSSY B1, `(.L_x_128) ;  /* 0x0000006000017945 */ /* 0x000fe80003800000 */
[----:B------:R0:W-:Y:S01]  /*3d50*/  @!P5 STG.E.U8 desc[UR38][R6.64+0x20], R5 ;  /* 0x000020050600d986 */ /* 0x0001e2000c101126 */
[----:B------:R-:W-:Y:S05]  /*3d60*/  @P1 BRA `(.L_x_129) ;  /* 0x00000000000c1947 */ /* 0x000fea0003800000 */
[----:B------:R-:W5:Y:S02]  /*3d70*/  LDG.E.U8 R96, desc[UR38][R10.64+0x21] ;  /* 0x000021260a607981 */ /* 0x000f64000c1e1100 */
[----:B-----5:R-:W-:-:S05]  /*3d80*/  PRMT R4, R96, 0x8880, RZ ;  /* 0x0000888060047816 */ /* 0x020fca00000000ff */
[----:B------:R-:W-:-:S07]  /*3d90*/  IMAD R19, R4, R89, RZ ;  /* 0x0000005904137224 */ /* 0x000fce00078e02ff */
.L_x_129:
[----:B------:R-:W-:Y:S05]  /*3da0*/  BSYNC B1 ;  /* 0x0000000000017941 */ /* 0x000fea0003800000 */
.L_x_128:
        /* <DEDUP_REMOVED lines=11> */
.L_x_131:
[----:B------:R-:W-:Y:S05]  /*3e60*/  BSYNC B1 ;  /* 0x0000000000017941 */ /* 0x000fea0003800000 */
.L_x_130:
[----:B0-----:R-:W-:Y:S01]  /*3e70*/  @!P4 IMAD R5, R42, R88, R19 ;  /* 0x000000582a05c224 */ /* 0x001fe200078e0213 */
[----:B------:R-:W-:Y:S04]  /*3e80*/  BSSY B1, `(.L_x_132) ;  /* 0x0000006000017945 */ /* 0x000fe80003800000 */
[----:B------:R0:W-:Y:S01]  /*3e90*/  @!P4 STG.E.U8 desc[UR38][R8.64+0x20], R5 ;  /* 0x000020050800c986 */ /* 0x0001e2000c101126 */
[----:B------:R-:W-:Y:S05]  /*3ea0*/  @P3 BRA `(.L_x_133) ;  /* 0x00000000000c3947 */ /* 0x000fea0003800000 */
[----:B------:R-:W5:Y:S02]  /*3eb0*/  LDG.E.U8 R96, desc[UR38][R12.64+0x21] ;  /* 0x000021260c607981 */ /* 0x000f64000c1e1100 */
[----:B-----5:R-:W-:-:S05]  /*3ec0*/  PRMT R4, R96, 0x8880, RZ ;  /* 0x0000888060047816 */ /* 0x020fca00000000ff */
[----:B------:R-:W-:-:S07]  /*3ed0*/  IMAD R19, R4, R89, RZ ;  /* 0x0000005904137224 */ /* 0x000fce00078e02ff */
.L_x_133:
[----:B------:R-:W-:Y:S05]  /*3ee0*/  BSYNC B1 ;  /* 0x0000000000017941 */ /* 0x000fea0003800000 */
.L_x_132:
[----:B------:R-:W-:Y:S01]  /*3ef0*/  @!P3 IMAD R43, R43, R88, R19 ;  /* 0x000000582b2bb224 */ /* 0x000fe200078e0213 */
[----:B------:R-:W-:Y:S04]  /*3f00*/  BSSY B1, `(.L_x_134) ;  /* 0x0000006000017945 */ /* 0x000fe80003800000 */
[----:B------:R0:W-:Y:S01]  /*3f10*/  @!P3 STG.E.U8 desc[UR38][R8.64+0x21], R43 ;  /* 0x0000212b0800b986 */ /* 0x0001e2000c101126 */
[----:B------:R-:W-:Y:S05]  /*3f20*/  @P5 BRA `(.L_x_135) ;  /* 0x00000000000c5947 */ /* 0x000fea0003800000 */
[----:B------:R-:W5:Y:S02]  /*3f30*/  LDG.E.U8 R96, desc[UR38][R10.64+0x28] ;  /* 0x000028260a607981 */ /* 0x000f64000c1e1100 */
[----:B-----5:R-:W-:-:S05]  /*3f40*/  PRMT R4, R96, 0x8880, RZ ;  /* 0x0000888060047816 */ /* 0x020fca00000000ff */
[----:B------:R-:W-:-:S07]  /*3f50*/  IMAD R19, R4, R89, RZ ;  /* 0x0000005904137224 */ /* 0x000fce00078e02ff */
.L_x_135:
[----:B------:R-:W-:Y:S05]  /*3f60*/  BSYNC B1 ;  /* 0x0000000000017941 */ /* 0x000fea0003800000 */
.L_x_134:
[----:B0-----:R-:W-:Y:S01]  /*3f70*/  @!P5 IMAD R5, R44, R88, R19 ;  /* 0x000000582c05d224 */ /* 0x001fe200078e0213 */
[----:B------:R-:W-:Y:S04]  /*3f80*/  BSSY B1, `(.L_x_136) ;  /* 0x0000006000017945 */ /* 0x000fe80003800000 */
[----:B------:R0:W-:Y:S01]  /*3f90*/  @!P5 STG.E.U8 desc[UR38][R6.64+0x28], R5 ;  /* 0x000028050600d986 */ /* 0x0001e2000c101126 */
[----:B------:R-:W-:Y:S05]  /*3fa0*/  @P1 BRA `(.L_x_137) ;  /* 0x00000000000c1947 */ /* 0x000fea0003800000 */
[----:B------:R-:W5:Y:S02]  /*3fb0*/  LDG.E.U8 R96, desc[UR38][R10.64+0x29] ;  /* 0x000029260a607981 */ /* 0x000f64000c1e1100 */
[----:B-----5:R-:W-:-:S05]  /*3fc0*/  PRMT R4, R96, 0x8880, RZ ;  /* 0x0000888060047816 */ /* 0x020fca00000000ff */
[----:B------:R-:W-:-:S07]  /*3fd0*/  IMAD R19, R4, R89, RZ ;  /* 0x0000005904137224 */ /* 0x000fce00078e02ff */
.L_x_137:
[----:B------:R-:W-:Y:S05]  /*3fe0*/  BSYNC B1 ;  /* 0x0000000000017941 */ /* 0x000fea0003800000 */
.L_x_136:
        /* <DEDUP_REMOVED lines=11> */
.L_x_139:
[----:B------:R-:W-:Y:S05]  /*40a0*/  BSYNC B1 ;  /* 0x0000000000017941 */ /* 0x000fea0003800000 */
.L_x_138:
[----:B0-----:R-:W-:Y:S01]  /*40b0*/  @!P4 IMAD R5, R46, R88, R19 ;  /* 0x000000582e05c224 */ /* 0x001fe200078e0213 */
[----:B------:R-:W-:Y:S04]  /*40c0*/  BSSY B1, `(.L_x_140) ;  /* 0x0000006000017945 */ /* 0x000fe80003800000 */
[----:B------:R0:W-:Y:S01]  /*40d0*/  @!P4 STG.E.U8 desc[UR38][R8.64+0x28], R5 ;  /* 0x000028050800c986 */ /* 0x0001e2000c101126 */
[----:B------:R-:W-:Y:S05]  /*40e0*/  @P3 BRA `(.L_x_141) ;  /* 0x00000000000c3947 */ /* 0x000fea0003800000 */
[----:B------:R-:W5:Y:S02]  /*40f0*/  LDG.E.U8 R96, desc[UR38][R12.64+0x29] ;  /* 0x000029260c607981 */ /* 0x000f64000c1e1100 */
[----:B-----5:R-:W-:-:S05]  /*4100*/  PRMT R4, R96, 0x8880, RZ ;  /* 0x0000888060047816 */ /* 0x020fca00000000ff */
[----:B------:R-:W-:-:S07]  /*4110*/  IMAD R19, R4, R89, RZ ;  /* 0x0000005904137224 */ /* 0x000fce00078e02ff */
.L_x_141:
[----:B------:R-:W-:Y:S05]  /*4120*/  BSYNC B1 ;  /* 0x0000000000017941 */ /* 0x000fea0003800000 */
.L_x_140:
[----:B------:R-:W-:Y:S01]  /*4130*/  @!P3 IMAD R47, R47, R88, R19 ;  /* 0x000000582f2fb224 */ /* 0x000fe200078e0213 */
[----:B------:R-:W-:Y:S04]  /*4140*/  BSSY B1, `(.L_x_142) ;  /* 0x0000006000017945 */ /* 0x000fe80003800000 */
[----:B------:R0:W-:Y:S01]  /*4150*/  @!P3 STG.E.U8 desc[UR38][R8.64+0x29], R47 ;  /* 0x0000292f0800b986 */ /* 0x0001e2000c101126 */
[----:B------:R-:W-:Y:S05]  /*4160*/  @P5 BRA `(.L_x_143) ;  /* 0x00000000000c5947 */ /* 0x000fea0003800000 */
[----:B------:R-:W5:Y:S02]  /*4170*/  LDG.E.U8 R96, desc[UR38][R10.64+0x30] ;  /* 0x000030260a607981 */ /* 0x000f64000c1e1100 */
[----:B-----5:R-:W-:-:S05]  /*4180*/  PRMT R4, R96, 0x8880, RZ ;  /* 0x0000888060047816 */ /* 0x020fca00000000ff */
[----:B------:R-:W-:-:S07]  /*4190*/  IMAD R19, R4, R89, RZ ;  /* 0x0000005904137224 */ /* 0x000fce00078e02ff */
.L_x_143:
[----:B------:R-:W-:Y:S05]  /*41a0*/  BSYNC B1 ;  /* 0x0000000000017941 */ /* 0x000fea0003800000 */
.L_x_142:
[----:B0-----:R-:W-:Y:S01]  /*41b0*/  @!P5 IMAD R5, R48, R88, R19 ;  /* 0x000000583005d224 */ /* 0x001fe200078e0213 */
[----:B------:R-:W-:Y:S04]  /*41c0*/  BSSY B1, `(.L_x_144) ;  /* 0x0000006000017945 */ /* 0x000fe80003800000 */
[----:B------:R0:W-:Y:S01]  /*41d0*/  @!P5 STG.E.U8 desc[UR38][R6.64+0x30], R5 ;  /* 0x000030050600d986 */ /* 0x0001e2000c101126 */
[----:B------:R-:W-:Y:S05]  /*41e0*/  @P1 BRA `(.L_x_145) ;  /* 0x00000000000c1947 */ /* 0x000fea0003800000 */
[----:B------:R-:W5:Y:S02]  /*41f0*/  LDG.E.U8 R96, desc[UR38][R10.64+0x31] ;  /* 0x000031260a607981 */ /* 0x000f64000c1e1100 */
[----:B-----5:R-:W-:-:S05]  /*4200*/  PRMT R4, R96, 0x8880, RZ ;  /* 0x0000888060047816 */ /* 0x020fca00000000ff */
[----:B------:R-:W-:-:S07]  /*4210*/  IMAD R19, R4, R89, RZ ;  /* 0x0000005904137224 */ /* 0x000fce00078e02ff */
.L_x_145:
[----:B------:R-:W-:Y:S05]  /*4220*/  BSYNC B1 ;  /* 0x0000000000017941 */ /* 0x000fea0003800000 */
.L_x_144:
[----:B------:R-:W-:Y:S01]  /*4230*/  ISETP.LT.OR P4, PT, R3, 0x31, !P0 ;  /* 0x000000310300780c */ /* 0x000fe20004781670 */
[----:B------:R-:W-:Y:S01]  /*4240*/  @!P1 IMAD R49, R49, R88, R19 ;  /* 0x0000005831319224 */ /* 0x000fe200078e0213 */
[----:B------:R-:W-:Y:S01]  /*4250*/  BSSY B1, `(.L_x_146) ;  /* 0x000000a000017945 */ /* 0x000fe20003800000 */
[C---:B------:R-:W-:Y:S02]  /*4260*/  ISETP.LT.OR P3, PT, R3.reuse, 0x32, !P0 ;  /* 0x000000320300780c */ /* 0x040fe40004761670 */
[C---:B------:R-:W-:Y:S01]  /*4270*/  ISETP.LT.OR P5, PT, R3.reuse, 0x39, !P0 ;  /* 0x000000390300780c */ /* 0x040fe200047a1670 */
[----:B------:R0:W-:Y:S01]  /*4280*/  @!P1 STG.E.U8 desc[UR38][R6.64+0x31], R49 ;  /* 0x0000313106009986 */ /* 0x0001e2000c101126 */
[C---:B------:R-:W-:Y:S02]  /*4290*/  ISETP.LT.OR P1, PT, R3.reuse, 0x39, !P2 ;  /* 0x000000390300780c */ /* 0x040fe40005721670 */
[----:B------:R-:W-:-:S04]  /*42a0*/  ISETP.LT.OR P2, PT, R3, 0x3a, !P2 ;  /* 0x0000003a0300780c */ /* 0x000fc80005741670 */
[----:B------:R-:W-:Y:S09]  /*42b0*/  @P4 BRA `(.L_x_147) ;  /* 0x00000000000c4947 */ /* 0x000ff20003800000 */
[----:B------:R-:W5:Y:S02]  /*42c0*/  LDG.E.U8 R96, desc[UR38][R12.64+0x30] ;  /* 0x000030260c607981 */ /* 0x000f64000c1e1100 */
[----:B-----5:R-:W-:-:S05]  /*42d0*/  PRMT R4, R96, 0x8880, RZ ;  /* 0x0000888060047816 */ /* 0x020fca00000000ff */
[----:B------:R-:W-:-:S07]  /*42e0*/  IMAD R19, R4, R89, RZ ;  /* 0x0000005904137224 */ /* 0x000fce00078e02ff */
.L_x_147:
[----:B------:R-:W-:Y:S05]  /*42f0*/  BSYNC B1 ;  /* 0x0000000000017941 */ /* 0x000fea0003800000 */
.L_x_146:
[----:B0-----:R-:W-:Y:S01]  /*4300*/  @!P4 IMAD R5, R50, R88, R19 ;  /* 0x000000583205c224 */ /* 0x001fe200078e0213 */
[----:B------:R-:W-:Y:S04]  /*4310*/  BSSY B1, `(.L_x_148) ;  /* 0x0000006000017945 */ /* 0x000fe80003800000 */
[----:B------:R0:W-:Y:S01]  /*4320*/  @!P4 STG.E.U8 desc[UR38][R8.64+0x30], R5 ;  /* 0x000030050800c986 */ /* 0x0001e2000c101126 */
[----:B------:R-:W-:Y:S05]  /*4330*/  @P3 BRA `(.L_x_149) ;  /* 0x00000000000c3947 */ /* 0x000fea0003800000 */
[----:B------:R-:W5:Y:S02]  /*4340*/  LDG.E.U8 R96, desc[UR38][R12.64+0x31] ;  /* 0x000031260c607981 */ /* 0x000f64000c1e1100 */
[----:B-----5:R-:W-:-:S05]  /*4350*/  PRMT R4, R96, 0x8880, RZ ;  /* 0x0000888060047816 */ /* 0x020fca00000000ff */
[----:B------:R-:W-:-:S07]  /*4360*/  IMAD R19, R4, R89, RZ ;  /* 0x0000005904137224 */ /* 0x000fce00078e02ff */
.L_x_149:
[----:B------:R-:W-:Y:S05]  /*4370*/  BSYNC B1 ;  /* 0x0000000000017941 */ /* 0x000fea0003800000 */
.L_x_148:
[----:B------:R-:W-:Y:S01]  /*4380*/  @!P3 IMAD R51, R51, R88, R19 ;  /* 0x000000583333b224 */ /* 0x000fe200078e0213 */
[----:B------:R-:W-:Y:S04]  /*4390*/  BSSY B1, `(.L_x_150) ;  /* 0x0000006000017945 */ /* 0x000fe80003800000 */
[----:B------:R0:W-:Y:S01]  /*43a0*/  @!P3 STG.E.U8 desc[UR38][R8.64+0x31], R51 ;  /* 0x000031330800b986 */ /* 0x0001e2000c101126 */
[----:B------:R-:W-:Y:S05]  /*43b0*/  @P1 BRA `(.L_x_151) ;  /* 0x00000000000c1947 */ /* 0x000fea0003800000 */
[----:B------:R-:W5:Y:S02]  /*43c0*/  LDG.E.U8 R96, desc[UR38][R10.64+0x38] ;  /* 0x000038260a607981 */ /* 0x000f64000c1e1100 */
[----:B-----5:R-:W-:-:S05]  /*43d0*/  PRMT R4, R96, 0x8880, RZ ;  /* 0x0000888060047816 */ /* 0x020fca00000000ff */
[----:B------:R-:W-:-:S07]  /*43e0*/  IMAD R19, R4, R89, RZ ;  /* 0x0000005904137224 */ /* 0x000fce00078e02ff */
.L_x_151:
[----:B------:R-:W-:Y:S05]  /*43f0*/  BSYNC B1 ;  /* 0x0000000000017941 */ /* 0x000fea0003800000 */
.L_x_150:
[----:B0-----:R-:W-:Y:S01]  /*4400*/  @!P1 IMAD R5, R52, R88, R19 ;  /* 0x0000005834059224 */ /* 0x001fe200078e0213 */
[----:B------:R-:W-:Y:S04]  /*4410*/  BSSY B1, `(.L_x_152) ;  /* 0x0000006000017945 */ /* 0x000fe80003800000 */
[----:B------:R0:W-:Y:S01]  /*4420*/  @!P1 STG.E.U8 desc[UR38][R6.64+0x38], R5 ;  /* 0x0000380506009986 */ /* 0x0001e2000c101126 */
[----:B------:R-:W-:Y:S05]  /*4430*/  @P2 BRA `(.L_x_153) ;  /* 0x00000000000c2947 */ /* 0x000fea0003800000 */
[----:B------:R-:W5:Y:S02]  /*4440*/  LDG.E.U8 R96, desc[UR38][R10.64+0x39] ;  /* 0x000039260a607981 */ /* 0x000f64000c1e1100 */
[----:B-----5:R-:W-:-:S05]  /*4450*/  PRMT R4, R96, 0x8880, RZ ;  /* 0x0000888060047816 */ /* 0x020fca00000000ff */
[----:B------:R-:W-:-:S07]  /*4460*/  IMAD R19, R4, R89, RZ ;  /* 0x0000005904137224 */ /* 0x000fce00078e02ff */
.L_x_153:
[----:B------:R-:W-:Y:S05]  /*4470*/  BSYNC B1 ;  /* 0x0000000000017941 */ /* 0x000fea0003800000 */
.L_x_152:
[----:B------:R-:W-:Y:S01]  /*4480*/  @!P2 IMAD R53, R53, R88, R19 ;  /* 0x000000583535a224 */ /* 0x000fe200078e0213 */
[----:B------:R-:W-:Y:S04]  /*4490*/  BSSY B1, `(.L_x_154) ;  /* 0x0000006000017945 */ /* 0x000fe80003800000 */
[----:B------:R0:W-:Y:S01]  /*44a0*/  @!P2 STG.E.U8 desc[UR38][R6.64+0x39], R53 ;  /* 0x000039350600a986 */ /* 0x0001e2000c101126 */
[----:B------:R-:W-:Y:S05]  /*44b0*/  @P5 BRA `(.L_x_155) ;  /* 0x00000000000c5947 */ /* 0x000fea0003800000 */
[----:B------:R-:W5:Y:S02]  /*44c0*/  LDG.E.U8 R96, desc[UR38][R12.64+0x38] ;  /* 0x000038260c607981 */ /* 0x000f64000c1e1100 */
[----:B-----5:R-:W-:-:S05]  /*44d0*/  PRMT R4, R96, 0x8880, RZ ;  /* 0x0000888060047816 */ /* 0x020fca00000000ff */
[----:B------:R-:W-:-:S07]  /*44e0*/  IMAD R19, R4, R89, RZ ;  /* 0x0000005904137224 */ /* 0x000fce00078e02ff */
.L_x_155:
[----:B------:R-:W-:Y:S05]  /*44f0*/  BSYNC B1 ;  /* 0x0000000000017941 */ /* 0x000fea0003800000 */
.L_x_154:
[----:B0-----:R-:W-:Y:S01]  /*4500*/  @!P5 IMAD R5, R54, R88, R19 ;  /* 0x000000583605d224 */ /* 0x001fe200078e0213 */
[----:B------:R-:W-:Y:S01]  /*4510*/  ISETP.LT.OR P0, PT, R3, 0x3a, !P0 ;  /* 0x0000003a0300780c */ /* 0x000fe20004701670 */
[----:B------:R-:W-:Y:S03]  /*4520*/  BSSY B1, `(.L_x_156) ;  /* 0x0000006000017945 */ /* 0x000fe60003800000 */
[----:B------:R0:W-:Y:S09]  /*4530*/  @!P5 STG.E.U8 desc[UR38][R8.64+0x38], R5 ;  /* 0x000038050800d986 */ /* 0x0001f2000c101126 */
[----:B------:R-:W-:Y:S05]  /*4540*/  @P0 BRA `(.L_x_157) ;  /* 0x00000000000c0947 */ /* 0x000fea0003800000 */
[----:B------:R-:W5:Y:S02]  /*4550*/  LDG.E.U8 R96, desc[UR38][R12.64+0x39] ;  /* 0x000039260c607981 */ /* 0x000f64000c1e1100 */
[----:B-----5:R-:W-:-:S05]  /*4560*/  PRMT R4, R96, 0x8880, RZ ;  /* 0x0000888060047816 */ /* 0x020fca00000000ff */
[----:B------:R-:W-:-:S07]  /*4570*/  IMAD R19, R4, R89, RZ ;  /* 0x0000005904137224 */ /* 0x000fce00078e02ff */
.L_x_157:
[----:B------:R-:W-:Y:S05]  /*4580*/  BSYNC B1 ;  /* 0x0000000000017941 */ /* 0x000fea0003800000 */
.L_x_156:
[----:B------:R-:W-:Y:S01]  /*4590*/  IMAD R19, R55, R88, R19 ;  /* 0x0000005837137224 */ /* 0x000fe200078e0213 */
[----:B------:R-:W-:Y:S06]  /*45a0*/  @P0 BRA `(.L_x_158) ;  /* 0x0000000c00180947 */ /* 0x000fec0003800000 */
[----:B------:R0:W-:Y:S01]  /*45b0*/  STG.E.U8 desc[UR38][R8.64+0x39], R19 ;  /* 0x0000391308007986 */ /* 0x0001e2000c101126 */
[----:B------:R-:W-:Y:S05]  /*45c0*/  BRA `(.L_x_158) ;  /* 0x0000000c00107947 */ /* 0x000fea0003800000 */
.L_x_29:
[C---:B------:R-:W-:Y:S02]  /*45d0*/  ISETP.GE.AND P2, PT, R97.reuse, 0x1, PT ;  /* 0x000000016100780c */ /* 0x040fe40003f46270 */
[----:B------:R-:W-:Y:S02]  /*45e0*/  ISETP.GE.AND P1, PT, R97, 0x9, PT ;  /* 0x000000096100780c */ /* 0x000fe40003f26270 */
[C---:B------:R-:W-:Y:S02]  /*45f0*/  ISETP.LT.OR P4, PT, R3.reuse, 0x1, !P2 ;  /* 0x000000010300780c */ /* 0x040fe40005781670 */
[C---:B------:R-:W-:Y:S02]  /*4600*/  ISETP.LT.OR P5, PT, R3.reuse, 0x2, !P2 ;  /* 0x000000020300780c */ /* 0x040fe400057a1670 */
[C---:B------:R-:W-:Y:S02]  /*4610*/  ISETP.LT.OR P0, PT, R3.reuse, 0x1, !P1 ;  /* 0x000000010300780c */ /* 0x040fe40004f01670 */
[----:B------:R-:W-:-:S07]  /*4620*/  ISETP.LT.OR P3, PT, R3, 0x2, !P1 ;  /* 0x000000020300780c */ /* 0x000fce0004f61670 */
[-C--:B------:R-:W-:Y:S02]  /*4630*/  @!P4 IMAD R11, R56, R88.reuse, RZ ;  /* 0x00000058380bc224 */ /* 0x080fe400078e02ff */
[-C--:B------:R-:W-:Y:S02]  /*4640*/  @!P5 IMAD R57, R57, R88.reuse, RZ ;  /* 0x000000583939d224 */ /* 0x080fe400078e02ff */
[-C--:B------:R-:W-:Y:S01]  /*4650*/  @!P0 IMAD R13, R58, R88.reuse, RZ ;  /* 0x000000583a0d8224 */ /* 0x080fe200078e02ff */
[----:B------:R0:W-:Y:S01]  /*4660*/  @!P4 STG.E.U8 desc[UR38][R14.64], R11 ;  /* 0x0000000b0e00c986 */ /* 0x0001e2000c101126 */
[----:B------:R-:W-:Y:S01]  /*4670*/  ISETP.LT.OR P4, PT, R3, 0x9, !P2 ;  /* 0x000000090300780c */ /* 0x000fe20005781670 */
[----:B------:R-:W-:Y:S02]  /*4680*/  @!P3 IMAD R59, R59, R88, RZ ;  /* 0x000000583b3bb224 */ /* 0x000fe400078e02ff */
[----:B------:R-:W-:Y:S01]  /*4690*/  @!P5 STG.E.U8 desc[UR38][R14.64+0x1], R57 ;  /* 0x000001390e00d986 */ /* 0x000fe2000c101126 */
[----:B------:R-:W-:-:S03]  /*46a0*/  ISETP.LT.OR P5, PT, R3, 0xa, !P2 ;  /* 0x0000000a0300780c */ /* 0x000fc600057a1670 */
[----:B------:R1:W-:Y:S01]  /*46b0*/  @!P0 STG.E.U8 desc[UR38][R4.64], R13 ;  /* 0x0000000d04008986 */ /* 0x0003e2000c101126 */
[----:B------:R-:W-:-:S03]  /*46c0*/  ISETP.LT.OR P0, PT, R3, 0x9, !P1 ;  /* 0x000000090300780c */ /* 0x000fc60004f01670 */
[----:B------:R-:W-:Y:S01]  /*46d0*/  @!P3 STG.E.U8 desc[UR38][R4.64+0x1], R59 ;  /* 0x0000013b0400b986 */ /* 0x000fe2000c101126 */
[----:B------:R-:W-:Y:S01]  /*46e0*/  ISETP.LT.OR P3, PT, R3, 0xa, !P1 ;  /* 0x0000000a0300780c */ /* 0x000fe20004f61670 */
[----:B------:R-:W-:-:S04]  /*46f0*/  @!P4 IMAD R19, R60, R88, RZ ;  /* 0x000000583c13c224 */ /* 0x000fc800078e02ff */
[-C--:B------:R-:W-:Y:S01]  /*4700*/  @!P5 IMAD R61, R61, R88.reuse, RZ ;  /* 0x000000583d3dd224 */ /* 0x080fe200078e02ff */
[----:B------:R2:W-:Y:S01]  /*4710*/  @!P4 STG.E.U8 desc[UR38][R14.64+0x8], R19 ;  /* 0x000008130e00c986 */ /* 0x0005e2000c101126 */
[C---:B------:R-:W-:Y:S02]  /*4720*/  ISETP.LT.OR P4, PT, R3.reuse, 0x11, !P2 ;  /* 0x000000110300780c */ /* 0x040fe40005781670 */
[-C--:B0-----:R-:W-:Y:S01]  /*4730*/  @!P0 IMAD R11, R62, R88.reuse, RZ ;  /* 0x000000583e0b8224 */ /* 0x081fe200078e02ff */
[----:B------:R-:W-:Y:S01]  /*4740*/  @!P5 STG.E.U8 desc[UR38][R14.64+0x9], R61 ;  /* 0x0000093d0e00d986 */ /* 0x000fe2000c101126 */
[----:B------:R-:W-:Y:S02]  /*4750*/  ISETP.LT.OR P5, PT, R3, 0x12, !P2 ;  /* 0x000000120300780c */ /* 0x000fe400057a1670 */
[----:B------:R-:W-:Y:S01]  /*4760*/  @!P3 IMAD R63, R63, R88, RZ ;  /* 0x000000583f3fb224 */ /* 0x000fe200078e02ff */
[----:B------:R0:W-:Y:S01]  /*4770*/  @!P0 STG.E.U8 desc[UR38][R4.64+0x8], R11 ;  /* 0x0000080b04008986 */ /* 0x0001e2000c101126 */
[----:B------:R-:W-:-:S03]  /*4780*/  ISETP.LT.OR P0, PT, R3, 0x11, !P1 ;  /* 0x000000110300780c */ /* 0x000fc60004f01670 */
[----:B------:R-:W-:Y:S01]  /*4790*/  @!P3 STG.E.U8 desc[UR38][R4.64+0x9], R63 ;  /* 0x0000093f0400b986 */ /* 0x000fe2000c101126 */
[----:B------:R-:W-:Y:S01]  /*47a0*/  ISETP.LT.OR P3, PT, R3, 0x12, !P1 ;  /* 0x000000120300780c */ /* 0x000fe20004f61670 */
[----:B-1----:R-:W-:-:S04]  /*47b0*/  @!P4 IMAD R13, R64, R88, RZ ;  /* 0x00000058400dc224 */ /* 0x002fc800078e02ff */
[-C--:B------:R-:W-:Y:S01]  /*47c0*/  @!P5 IMAD R65, R65, R88.reuse, RZ ;  /* 0x000000584141d224 */ /* 0x080fe200078e02ff */
[----:B------:R1:W-:Y:S01]  /*47d0*/  @!P4 STG.E.U8 desc[UR38][R14.64+0x10], R13 ;  /* 0x0000100d0e00c986 */ /* 0x0003e2000c101126 */
[C---:B------:R-:W-:Y:S02]  /*47e0*/  ISETP.LT.OR P4, PT, R3.reuse, 0x19, !P2 ;  /* 0x000000190300780c */ /* 0x040fe40005781670 */
[-C--:B--2---:R-:W-:Y:S01]  /*47f0*/  @!P0 IMAD R19, R66, R88.reuse, RZ ;  /* 0x0000005842138224 */ /* 0x084fe200078e02ff */
[----:B------:R-:W-:Y:S01]  /*4800*/  @!P5 STG.E.U8 desc[UR38][R14.64+0x11], R65 ;  /* 0x000011410e00d986 */ /* 0x000fe2000c101126 */
[----:B------:R-:W-:Y:S02]  /*4810*/  ISETP.LT.OR P5, PT, R3, 0x1a, !P2 ;  /* 0x0000001a0300780c */ /* 0x000fe400057a1670 */
[----:B------:R-:W-:Y:S01]  /*4820*/  @!P3 IMAD R67, R67, R88, RZ ;  /* 0x000000584343b224 */ /* 0x000fe200078e02ff */
[----:B------:R2:W-:Y:S01]  /*4830*/  @!P0 STG.E.U8 desc[UR38][R4.64+0x10], R19 ;  /* 0x0000101304008986 */ /* 0x0005e2000c101126 */
[----:B------:R-:W-:-:S03]  /*4840*/  ISETP.LT.OR P0, PT, R3, 0x19, !P1 ;  /* 0x000000190300780c */ /* 0x000fc60004f01670 */
[----:B------:R-:W-:Y:S01]  /*4850*/  @!P3 STG.E.U8 desc[UR38][R4.64+0x11], R67 ;  /* 0x000011430400b986 */ /* 0x000fe2000c101126 */
[----:B------:R-:W-:Y:S01]  /*4860*/  ISETP.LT.OR P3, PT, R3, 0x1a, !P1 ;  /* 0x0000001a0300780c */ /* 0x000fe20004f61670 */
[----:B0-----:R-:W-:-:S04]  /*4870*/  @!P4 IMAD R11, R68, R88, RZ ;  /* 0x00000058440bc224 */ /* 0x001fc800078e02ff */
[-C--:B------:R-:W-:Y:S01]  /*4880*/  @!P5 IMAD R69, R69, R88.reuse, RZ ;  /* 0x000000584545d224 */ /* 0x080fe200078e02ff */
[----:B------:R0:W-:Y:S01]  /*4890*/  @!P4 STG.E.U8 desc[UR38][R14.64+0x18], R11 ;  /* 0x0000180b0e00c986 */ /* 0x0001e2000c101126 */
[C---:B------:R-:W-:Y:S02]  /*48a0*/  ISETP.LT.OR P4, PT, R3.reuse, 0x21, !P2 ;  /* 0x000000210300780c */ /* 0x040fe40005781670 */
[-C--:B-1----:R-:W-:Y:S01]  /*48b0*/  @!P0 IMAD R13, R70, R88.reuse, RZ ;  /* 0x00000058460d8224 */ /* 0x082fe200078e02ff */
[----:B------:R-:W-:Y:S01]  /*48c0*/  @!P5 STG.E.U8 desc[UR38][R14.64+0x19], R69 ;  /* 0x000019450e00d986 */ /* 0x000fe2000c101126 */
[----:B------:R-:W-:Y:S02]  /*48d0*/  ISETP.LT.OR P5, PT, R3, 0x22, !P2 ;  /* 0x000000220300780c */ /* 0x000fe400057a1670 */
[----:B------:R-:W-:Y:S01]  /*48e0*/  @!P3 IMAD R71, R71, R88, RZ ;  /* 0x000000584747b224 */ /* 0x000fe200078e02ff */
[----:B------:R1:W-:Y:S01]  /*48f0*/  @!P0 STG.E.U8 desc[UR38][R4.64+0x18], R13 ;  /* 0x0000180d04008986 */ /* 0x0003e2000c101126 */
[----:B------:R-:W-:-:S03]  /*4900*/  ISETP.LT.OR P0, PT, R3, 0x21, !P1 ;  /* 0x000000210300780c */ /* 0x000fc60004f01670 */
[----:B------:R-:W-:Y:S01]  /*4910*/  @!P3 STG.E.U8 desc[UR38][R4.64+0x19], R71 ;  /* 0x000019470400b986 */ /* 0x000fe2000c101126 */
[----:B------:R-:W-:Y:S01]  /*4920*/  ISETP.LT.OR P3, PT, R3, 0x22, !P1 ;  /* 0x000000220300780c */ /* 0x000fe20004f61670 */
[----:B--2---:R-:W-:-:S04]  /*4930*/  @!P4 IMAD R19, R72, R88, RZ ;  /* 0x000000584813c224 */ /* 0x004fc800078e02ff */
        /* <DEDUP_REMOVED lines=32> */
[----:B------:R-:W-:-:S02]  /*4b40*/  ISETP.GE.AND P0, PT, R97, 0x81, PT ;  /* 0x000000816100780c */ /* 0x000fc40003f06270 */
[C---:B------:R-:W-:Y:S01]  /*4b50*/  ISETP.LT.OR P5, PT, R3.reuse, 0x39, !P1 ;  /* 0x000000390300780c */ /* 0x040fe20004fa1670 */
[----:B------:R-:W-:Y:S01]  /*4b60*/  @!P3 STG.E.U8 desc[UR38][R4.64+0x31], R83 ;  /* 0x000031530400b986 */ /* 0x000fe2000c101126 */
[C---:B------:R-:W-:Y:S01]  /*4b70*/  ISETP.LT.OR P1, PT, R3.reuse, 0x3a, !P1 ;  /* 0x0000003a0300780c */ /* 0x040fe20004f21670 */
[----:B--2---:R-:W-:Y:S01]  /*4b80*/  @!P4 IMAD R19, R84, R88, RZ ;  /* 0x000000585413c224 */ /* 0x004fe200078e02ff */
[----:B------:R-:W-:-:S03]  /*4b90*/  ISETP.LT.OR P3, PT, R3, 0x1, !P0 ;  /* 0x000000010300780c */ /* 0x000fc60004761670 */
[----:B------:R-:W-:Y:S01]  /*4ba0*/  @!P2 IMAD R85, R85, R88, RZ ;  /* 0x000000585555a224 */ /* 0x000fe200078e02ff */
[----:B------:R-:W-:Y:S01]  /*4bb0*/  @!P4 STG.E.U8 desc[UR38][R14.64+0x38], R19 ;  /* 0x000038130e00c986 */ /* 0x000fe2000c101126 */
[----:B------:R-:W-:-:S03]  /*4bc0*/  ISETP.LT.OR P4, PT, R3, 0x2, !P0 ;  /* 0x000000020300780c */ /* 0x000fc60004781670 */
[----:B------:R-:W-:Y:S01]  /*4bd0*/  @!P2 STG.E.U8 desc[UR38][R14.64+0x39], R85 ;  /* 0x000039550e00a986 */ /* 0x000fe2000c101126 */
[-C--:B0-----:R-:W-:Y:S01]  /*4be0*/  @!P5 IMAD R11, R86, R88.reuse, RZ ;  /* 0x00000058560bd224 */ /* 0x081fe200078e02ff */
[----:B------:R-:W-:Y:S01]  /*4bf0*/  ISETP.GE.AND P2, PT, R97, 0x89, PT ;  /* 0x000000896100780c */ /* 0x000fe20003f46270 */
[-C--:B------:R-:W-:Y:S02]  /*4c00*/  @!P1 IMAD R87, R87, R88.reuse, RZ ;  /* 0x0000005857579224 */ /* 0x080fe400078e02ff */
[----:B-1----:R-:W-:Y:S01]  /*4c10*/  @!P3 IMAD R13, R24, R88, RZ ;  /* 0x00000058180db224 */ /* 0x002fe200078e02ff */
[----:B------:R0:W-:Y:S01]  /*4c20*/  @!P5 STG.E.U8 desc[UR38][R4.64+0x38], R11 ;  /* 0x0000380b0400d986 */ /* 0x0001e2000c101126 */
[----:B------:R-:W-:-:S03]  /*4c30*/  ISETP.LT.OR P5, PT, R3, 0x1, !P2 ;  /* 0x000000010300780c */ /* 0x000fc600057a1670 */
[----:B------:R-:W-:Y:S01]  /*4c40*/  @!P4 IMAD R25, R25, R88, RZ ;  /* 0x000000581919c224 */ /* 0x000fe200078e02ff */
[----:B------:R1:W-:Y:S01]  /*4c50*/  @!P1 STG.E.U8 desc[UR38][R4.64+0x39], R87 ;  /* 0x0000395704009986 */ /* 0x0003e2000c101126 */
[----:B------:R-:W-:-:S03]  /*4c60*/  ISETP.LT.OR P1, PT, R3, 0x2, !P2 ;  /* 0x000000020300780c */ /* 0x000fc60005721670 */
[----:B------:R-:W-:Y:S01]  /*4c70*/  @!P3 STG.E.U8 desc[UR38][R6.64], R13 ;  /* 0x0000000d0600b986 */ /* 0x000fe2000c101126 */
[----:B------:R-:W-:-:S03]  /*4c80*/  ISETP.LT.OR P3, PT, R3, 0x9, !P0 ;  /* 0x000000090300780c */ /* 0x000fc60004761670 */
[----:B------:R-:W-:Y:S01]  /*4c90*/  @!P4 STG.E.U8 desc[UR38][R6.64+0x1], R25 ;  /* 0x000001190600c986 */ /* 0x000fe2000c101126 */
[----:B------:R-:W-:Y:S01]  /*4ca0*/  ISETP.LT.OR P4, PT, R3, 0xa, !P0 ;  /* 0x0000000a0300780c */ /* 0x000fe20004781670 */
[----:B0-----:R-:W-:-:S04]  /*4cb0*/  @!P5 IMAD R11, R26, R88, RZ ;  /* 0x000000581a0bd224 */ /* 0x001fc800078e02ff */
[-C--:B------:R-:W-:Y:S01]  /*4cc0*/  @!P1 IMAD R27, R27, R88.reuse, RZ ;  /* 0x000000581b1b9224 */ /* 0x080fe200078e02ff */
[----:B------:R0:W-:Y:S01]  /*4cd0*/  @!P5 STG.E.U8 desc[UR38][R8.64], R11 ;  /* 0x0000000b0800d986 */ /* 0x0001e2000c101126 */
[C---:B------:R-:W-:Y:S02]  /*4ce0*/  ISETP.LT.OR P5, PT, R3.reuse, 0x9, !P2 ;  /* 0x000000090300780c */ /* 0x040fe400057a1670 */
[-C--:B------:R-:W-:Y:S01]  /*4cf0*/  @!P3 IMAD R15, R28, R88.reuse, RZ ;  /* 0x000000581c0fb224 */ /* 0x080fe200078e02ff */
[----:B------:R-:W-:Y:S01]  /*4d00*/  @!P1 STG.E.U8 desc[UR38][R8.64+0x1], R27 ;  /* 0x0000011b08009986 */ /* 0x000fe2000c101126 */
[----:B------:R-:W-:Y:S02]  /*4d10*/  ISETP.LT.OR P1, PT, R3, 0xa, !P2 ;  /* 0x0000000a0300780c */ /* 0x000fe40005721670 */
[----:B------:R-:W-:Y:S01]  /*4d20*/  @!P4 IMAD R29, R29, R88, RZ ;  /* 0x000000581d1dc224 */ /* 0x000fe200078e02ff */
[----:B------:R-:W-:Y:S01]  /*4d30*/  @!P3 STG.E.U8 desc[UR38][R6.64+0x8], R15 ;  /* 0x0000080f0600b986 */ /* 0x000fe2000c101126 */
[----:B------:R-:W-:-:S03]  /*4d40*/  ISETP.LT.OR P3, PT, R3, 0x11, !P0 ;  /* 0x000000110300780c */ /* 0x000fc60004761670 */
[----:B------:R-:W-:Y:S01]  /*4d50*/  @!P4 STG.E.U8 desc[UR38][R6.64+0x9], R29 ;  /* 0x0000091d0600c986 */ /* 0x000fe2000c101126 */
[----:B------:R-:W-:Y:S01]  /*4d60*/  ISETP.LT.OR P4, PT, R3, 0x12, !P0 ;  /* 0x000000120300780c */ /* 0x000fe20004781670 */
[----:B-1----:R-:W-:-:S04]  /*4d70*/  @!P5 IMAD R5, R30, R88, RZ ;  /* 0x000000581e05d224 */ /* 0x002fc800078e02ff */
[-C--:B------:R-:W-:Y:S01]  /*4d80*/  @!P1 IMAD R31, R31, R88.reuse, RZ ;  /* 0x000000581f1f9224 */ /* 0x080fe200078e02ff */
[----:B------:R1:W-:Y:S01]  /*4d90*/  @!P5 STG.E.U8 desc[UR38][R8.64+0x8], R5 ;  /* 0x000008050800d986 */ /* 0x0003e2000c101126 */
[C---:B------:R-:W-:Y:S02]  /*4da0*/  ISETP.LT.OR P5, PT, R3.reuse, 0x11, !P2 ;  /* 0x000000110300780c */ /* 0x040fe400057a1670 */
[-C--:B0-----:R-:W-:Y:S01]  /*4db0*/  @!P3 IMAD R11, R32, R88.reuse, RZ ;  /* 0x00000058200bb224 */ /* 0x081fe200078e02ff */
        /* <DEDUP_REMOVED lines=11> */
[-C--:B------:R-:W-:Y:S01]  /*4e70*/  @!P3 IMAD R13, R36, R88.reuse, RZ ;  /* 0x00000058240db224 */ /* 0x080fe200078e02ff */
        /* <DEDUP_REMOVED lines=32> */
[----:B------:R-:W-:-:S04]  /*5080*/  @!P1 IMAD R11, R46, R88, RZ ;  /* 0x000000582e0b9224 */ /* 0x000fc800078e02ff */
[-C--:B------:R-:W-:Y:S01]  /*5090*/  @!P3 IMAD R47, R47, R88.reuse, RZ ;  /* 0x000000582f2fb224 */ /* 0x080fe200078e02ff */
[----:B------:R1:W-:Y:S01]  /*50a0*/  @!P1 STG.E.U8 desc[UR38][R8.64+0x28], R11 ;  /* 0x0000280b08009986 */ /* 0x0003e2000c101126 */
[----:B------:R-:W-:Y:S02]  /*50b0*/  ISETP.LT.OR P1, PT, R3, 0x31, !P2 ;  /* 0x000000310300780c */ /* 0x000fe40005721670 */
[----:B------:R-:W-:Y:S01]  /*50c0*/  @!P4 IMAD R49, R49, R88, RZ ;  /* 0x000000583131c224 */ /* 0x000fe200078e02ff */
[----:B------:R2:W-:Y:S01]  /*50d0*/  @!P3 STG.E.U8 desc[UR38][R8.64+0x29], R47 ;  /* 0x0000292f0800b986 */ /* 0x0005e2000c101126 */
[C---:B------:R-:W-:Y:S02]  /*50e0*/  ISETP.LT.OR P3, PT, R3.reuse, 0x39, !P0 ;  /* 0x000000390300780c */ /* 0x040fe40004761670 */
[C---:B------:R-:W-:Y:S01]  /*50f0*/  ISETP.LT.OR P0, PT, R3.reuse, 0x3a, !P0 ;  /* 0x0000003a0300780c */ /* 0x040fe20004701670 */
[----:B------:R2:W-:Y:S01]  /*5100*/  @!P4 STG.E.U8 desc[UR38][R6.64+0x31], R49 ;  /* 0x000031310600c986 */ /* 0x0005e2000c101126 */
[----:B------:R-:W-:-:S03]  /*5110*/  ISETP.LT.OR P4, PT, R3, 0x32, !P2 ;  /* 0x000000320300780c */ /* 0x000fc60005781670 */
[----:B------:R2:W-:Y:S01]  /*5120*/  @!P5 STG.E.U8 desc[UR38][R6.64+0x30], R13 ;  /* 0x0000300d0600d986 */ /* 0x0005e2000c101126 */
[C---:B------:R-:W-:Y:S02]  /*5130*/  ISETP.LT.OR P5, PT, R3.reuse, 0x39, !P2 ;  /* 0x000000390300780c */ /* 0x040fe400057a1670 */
[----:B------:R-:W-:Y:S01]  /*5140*/  ISETP.LT.OR P2, PT, R3, 0x3a, !P2 ;  /* 0x0000003a0300780c */ /* 0x000fe20005741670 */
[-C--:B------:R-:W-:Y:S02]  /*5150*/  @!P1 IMAD R3, R50, R88.reuse, RZ ;  /* 0x0000005832039224 */ /* 0x080fe400078e02ff */
[-C--:B0-----:R-:W-:Y:S02]  /*5160*/  @!P3 IMAD R5, R52, R88.reuse, RZ ;  /* 0x000000583405b224 */ /* 0x081fe400078e02ff */
[-C--:B------:R-:W-:Y:S01]  /*5170*/  @!P0 IMAD R53, R53, R88.reuse, RZ ;  /* 0x0000005835358224 */ /* 0x080fe200078e02ff */
[----:B------:R2:W-:Y:S01]  /*5180*/  @!P1 STG.E.U8 desc[UR38][R8.64+0x30], R3 ;  /* 0x0000300308009986 */ /* 0x0005e2000c101126 */
[----:B------:R-:W-:-:S04]  /*5190*/  @!P4 IMAD R51, R51, R88, RZ ;  /* 0x000000583333c224 */ /* 0x000fc800078e02ff */
[-C--:B-1----:R-:W-:Y:S01]  /*51a0*/  @!P5 IMAD R11, R54, R88.reuse, RZ ;  /* 0x00000058360bd224 */ /* 0x082fe200078e02ff */
[----:B------:R2:W-:Y:S01]  /*51b0*/  @!P4 STG.E.U8 desc[UR38][R8.64+0x31], R51 ;  /* 0x000031330800c986 */ /* 0x0005e2000c101126 */
[----:B------:R-:W-:-:S03]  /*51c0*/  @!P2 IMAD R55, R55, R88, RZ ;  /* 0x000000583737a224 */ /* 0x000fc600078e02ff */
[----:B------:R2:W-:Y:S04]  /*51d0*/  @!P3 STG.E.U8 desc[UR38][R6.64+0x38], R5 ;  /* 0x000038050600b986 */ /* 0x0005e8000c101126 */
[----:B------:R2:W-:Y:S04]  /*51e0*/  @!P0 STG.E.U8 desc[UR38][R6.64+0x39], R53 ;  /* 0x0000393506008986 */ /* 0x0005e8000c101126 */
[----:B------:R2:W-:Y:S04]  /*51f0*/  @!P5 STG.E.U8 desc[UR38][R8.64+0x38], R11 ;  /* 0x0000380b0800d986 */ /* 0x0005e8000c101126 */
[----:B------:R2:W-:Y:S02]  /*5200*/  @!P2 STG.E.U8 desc[UR38][R8.64+0x39], R55 ;  /* 0x000039370800a986 */ /* 0x0005e4000c101126 */
.L_x_158:
[----:B------:R-:W-:Y:S05]  /*5210*/  BSYNC B0 ;  /* 0x0000000000007941 */ /* 0x000fea0003800000 */
.L_x_28:
[----:B------:R-:W-:Y:S01]  /*5220*/  IADD3 R16, P0, R16, UR36, RZ ;  /* 0x0000002410107c10 */ /* 0x000fe2000ff1e0ff */
[----:B------:R-:W-:Y:S01]  /*5230*/  ULDC.64 UR4, c[0x0][0x650] ;  /* 0x0001940000047ab9 */ /* 0x000fe20000000a00 */
[----:B--2---:R-:W-:Y:S01]  /*5240*/  PRMT R3, RZ, 0x7610, R3 ;  /* 0x00007610ff037816 */ /* 0x004fe20000000003 */
[----:B------:R-:W-:Y:S01]  /*5250*/  IMAD.MOV.U32 R98, RZ, RZ, -0x1 ;  /* 0xffffffffff627424 */ /* 0x000fe200078e00ff */
[----:B------:R-:W-:Y:S01]  /*5260*/  IADD3.X R17, R17, UR42, RZ, P0, !PT ;  /* 0x0000002a11117c10 */ /* 0x000fe200087fe4ff */
[----:B0-----:R-:W-:Y:S01]  /*5270*/  IMAD.MOV.U32 R19, RZ, RZ, -0x1 ;  /* 0xffffffffff137424 */ /* 0x001fe200078e00ff */
[----:B------:R-:W-:-:S04]  /*5280*/  ISETP.GE.U32.AND P0, PT, R16, UR4, PT ;  /* 0x0000000410007c0c */ /* 0x000fc8000bf06070 */
[----:B------:R-:W-:-:S13]  /*5290*/  ISETP.GE.U32.AND.EX P0, PT, R17, UR5, PT, P0 ;  /* 0x0000000511007c0c */ /* 0x000fda000bf06100 */
[----:B------:R-:W-:Y:S05]  /*52a0*/  @P0 BRA `(.L_x_159) ;  /* 0x0000000400500947 */ /* 0x000fea0003800000 */
[----:B------:R-:W0:Y:S01]  /*52b0*/  LDC.64 R10, c[0x0][0x628] ;  /* 0x00018a00ff0a7b82 */ /* 0x000e220000000a00 */
[----:B------:R-:W2:Y:S01]  /*52c0*/  S2R R12, SR_CTAID.X ;  /* 0x00000000000c7919 */ /* 0x000ea20000002500 */
[----:B----4-:R-:W-:Y:S02]  /*52d0*/  IMAD.MOV.U32 R8, RZ, RZ, R16 ;  /* 0x000000ffff087224 */ /* 0x010fe400078e0010 */
[----:B------:R-:W-:Y:S01]  /*52e0*/  IMAD.MOV.U32 R9, RZ, RZ, R17 ;  /* 0x000000ffff097224 */ /* 0x000fe200078e0011 */
[----:B------:R-:W4:Y:S03]  /*52f0*/  S2R R20, SR_CTAID.Y ;  /* 0x0000000000147919 */ /* 0x000f260000002600 */
[----:B------:R-:W1:Y:S08]  /*5300*/  LDC R0, c[0x0][0x630] ;  /* 0x00018c00ff007b82 */ /* 0x000e700000000800 */
[----:B------:R-:W1:Y:S01]  /*5310*/  LDC.64 R14, c[0x0][0x620] ;  /* 0x00018800ff0e7b82 */ /* 0x000e620000000a00 */
[----:B0-----:R-:W-:-:S04]  /*5320*/  ISETP.NE.U32.AND P0, PT, R10, RZ, PT ;  /* 0x000000ff0a00720c */ /* 0x001fc80003f05070 */
[----:B------:R-:W-:-:S13]  /*5330*/  ISETP.NE.AND.EX P0, PT, R11, RZ, PT, P0 ;  /* 0x000000ff0b00720c */ /* 0x000fda0003f05300 */
[----:B-12-4-:R-:W-:Y:S05]  /*5340*/  @!P0 BRA `(.L_x_160) ;  /* 0x0000000000288947 */ /* 0x016fea0003800000 */
[----:B------:R-:W0:Y:S02]  /*5350*/  LDC R3, c[0x0][0x634] ;  /* 0x00018d00ff037b82 */ /* 0x000e240000000800 */
[----:B0-----:R-:W-:-:S05]  /*5360*/  IADD3 R3, P0, R16, R3, RZ ;  /* 0x0000000310037210 */ /* 0x001fca0007f1e0ff */
[----:B------:R-:W-:-:S04]  /*5370*/  IMAD.X R13, RZ, RZ, R17, P0 ;  /* 0x000000ffff0d7224 */ /* 0x000fc800000e0611 */
[----:B------:R-:W-:-:S04]  /*5380*/  IMAD.WIDE.U32 R4, R13, R10, RZ ;  /* 0x0000000a0d047225 */ /* 0x000fc800078e00ff */
[----:B---3--:R-:W-:-:S04]  /*5390*/  IMAD.WIDE.U32 R6, P0, R3, R11, R4 ;  /* 0x0000000b03067225 */ /* 0x008fc80007800004 */
[----:B------:R-:W-:-:S04]  /*53a0*/  IMAD.WIDE.U32 R4, R3, R10, RZ ;  /* 0x0000000a03047225 */ /* 0x000fc800078e00ff */
[----:B------:R-:W-:Y:S01]  /*53b0*/  IMAD.X R9, RZ, RZ, RZ, P0 ;  /* 0x000000ffff097224 */ /* 0x000fe200000e06ff */
[----:B------:R-:W-:Y:S01]  /*53c0*/  IADD3 RZ, P0, R5, R6, RZ ;  /* 0x0000000605ff7210 */ /* 0x000fe20007f1e0ff */
[----:B------:R-:W-:-:S04]  /*53d0*/  IMAD.MOV.U32 R8, RZ, RZ, R7 ;  /* 0x000000ffff087224 */ /* 0x000fc800078e0007 */
[----:B------:R-:W-:-:S08]  /*53e0*/  IMAD.WIDE.U32.X R8, R13, R11, R8, P0 ;  /* 0x0000000b0d087225 */ /* 0x000fd000000e0408 */
.L_x_160:
[-CC-:B------:R-:W-:Y:S01]  /*53f0*/  SHF.R.U64 R19, R8, R0.reuse, R9.reuse ;  /* 0x0000000008137219 */ /* 0x180fe20000001209 */
[----:B------:R-:W0:Y:S01]  /*5400*/  LDC.64 R26, c[0x0][0x640] ;  /* 0x00019000ff1a7b82 */ /* 0x000e220000000a00 */
[----:B------:R-:W-:Y:S01]  /*5410*/  SHF.R.U32.HI R0, RZ, R0, R9 ;  /* 0x00000000ff007219 */ /* 0x000fe20000011609 */
[----:B------:R-:W-:Y:S01]  /*5420*/  ULDC UR4, c[0x0][0x150] ;  /* 0x0000540000047ab9 */ /* 0x000fe20000000800 */
[----:B------:R-:W-:Y:S02]  /*5430*/  IADD3 R3, P0, RZ, -R19, RZ ;  /* 0x80000013ff037210 */ /* 0x000fe40007f1e0ff */
[----:B---3--:R-:W-:-:S03]  /*5440*/  I2FP.F32.U32 R7, R12 ;  /* 0x0000000c00077245 */ /* 0x008fc60000201000 */
[----:B------:R-:W1:Y:S01]  /*5450*/  LDC R6, c[0x0][0x618] ;  /* 0x00018600ff067b82 */ /* 0x000e620000000800 */
[----:B------:R-:W-:Y:S02]  /*5460*/  IMAD.X R5, RZ, RZ, ~R0, P0 ;  /* 0x000000ffff057224 */ /* 0x000fe400000e0e00 */
[----:B------:R-:W-:Y:S01]  /*5470*/  FMUL R7, R7, UR4 ;  /* 0x0000000407077c20 */ /* 0x000fe20008400000 */
[----:B------:R-:W-:Y:S01]  /*5480*/  ULDC UR4, c[0x0][0x154] ;  /* 0x0000550000047ab9 */ /* 0x000fe20000000800 */
[-C--:B------:R-:W-:Y:S02]  /*5490*/  IMAD R0, R5, R14.reuse, RZ ;  /* 0x0000000e05007224 */ /* 0x080fe400078e02ff */
[C---:B------:R-:W-:Y:S01]  /*54a0*/  IMAD.WIDE.U32 R4, R3.reuse, R14, R16 ;  /* 0x0000000e03047225 */ /* 0x040fe200078e0010 */
[----:B------:R-:W2:Y:S01]  /*54b0*/  LDC R8, c[0x0][0x608] ;  /* 0x00018200ff087b82 */ /* 0x000ea20000000800 */
[----:B------:R-:W3:Y:S02]  /*54c0*/  F2I.U32.TRUNC.NTZ R7, R7 ;  /* 0x0000000700077305 */ /* 0x000ee4000020f000 */
[----:B------:R-:W-:Y:S01]  /*54d0*/  IMAD R3, R3, R15, R0 ;  /* 0x0000000f03037224 */ /* 0x000fe200078e0200 */
[----:B------:R-:W-:-:S03]  /*54e0*/  I2FP.F32.U32 R0, R20 ;  /* 0x0000001400007245 */ /* 0x000fc60000201000 */
[----:B------:R-:W-:Y:S01]  /*54f0*/  IMAD.IADD R3, R5, 0x1, R3 ;  /* 0x0000000105037824 */ /* 0x000fe200078e0203 */
[----:B------:R-:W4:Y:S01]  /*5500*/  LDC R11, c[0x0][0x658] ;  /* 0x00019600ff0b7b82 */ /* 0x000f220000000800 */
[----:B0-----:R-:W-:-:S04]  /*5510*/  ISETP.NE.U32.AND P0, PT, R26, RZ, PT ;  /* 0x000000ff1a00720c */ /* 0x001fc80003f05070 */
[----:B------:R-:W-:-:S03]  /*5520*/  ISETP.NE.AND.EX P0, PT, R27, RZ, PT, P0 ;  /* 0x000000ff1b00720c */ /* 0x000fc60003f05300 */
[----:B------:R-:W0:Y:S01]  /*5530*/  LDC R9, c[0x0][0x144] ;  /* 0x00005100ff097b82 */ /* 0x000e220000000800 */
[-C--:B-1----:R-:W-:Y:S01]  /*5540*/  SHF.R.U64 R10, R4, R6.reuse, R3 ;  /* 0x00000006040a7219 */ /* 0x082fe20000001203 */
[----:B---3--:R-:W-:Y:S01]  /*5550*/  IMAD.MOV R7, RZ, RZ, -R7 ;  /* 0x000000ffff077224 */ /* 0x008fe200078e0a07 */
[----:B------:R-:W-:Y:S01]  /*5560*/  SHF.R.U32.HI R3, RZ, R6, R3 ;  /* 0x00000006ff037219 */ /* 0x000fe20000011603 */
[----:B------:R-:W-:-:S04]  /*5570*/  FMUL R6, R0, UR4 ;  /* 0x0000000400067c20 */ /* 0x000fc80008400000 */
[----:B------:R-:W1:Y:S01]  /*5580*/  LDC R21, c[0x0][0x148] ;  /* 0x00005200ff157b82 */ /* 0x000e620000000800 */
[----:B------:R3:W0:Y:S01]  /*5590*/  F2I.U32.TRUNC.NTZ R14, R6 ;  /* 0x00000006000e7305 */ /* 0x000622000020f000 */
[-CC-:B--2---:R-:W-:Y:S02]  /*55a0*/  SHF.R.U64 R13, R10, R8.reuse, R3.reuse ;  /* 0x000000080a0d7219 */ /* 0x184fe40000001203 */
[----:B------:R-:W-:-:S04]  /*55b0*/  SHF.R.U32.HI R0, RZ, R8, R3 ;  /* 0x00000008ff007219 */ /* 0x000fc80000011603 */
[----:B------:R-:W2:Y:S01]  /*55c0*/  LDC R24, c[0x0][0x600] ;  /* 0x00018000ff187b82 */ /* 0x000ea20000000800 */
[-CC-:B----4-:R-:W-:Y:S02]  /*55d0*/  SHF.R.U64 R15, R13, R11.reuse, R0.reuse ;  /* 0x0000000b0d0f7219 */ /* 0x190fe40000001200 */
[----:B------:R-:W-:-:S03]  /*55e0*/  SHF.R.U32.HI R5, RZ, R11, R0 ;  /* 0x0000000bff057219 */ /* 0x000fc60000011600 */
[----:B------:R-:W-:Y:S02]  /*55f0*/  IMAD.MOV.U32 R4, RZ, RZ, R15 ;  /* 0x000000ffff047224 */ /* 0x000fe400078e000f */
[----:B------:R-:W4:Y:S01]  /*5600*/  LDC R28, c[0x0][0x648] ;  /* 0x00019200ff1c7b82 */ /* 0x000f220000000800 */
[----:B0-----:R-:W-:-:S07]  /*5610*/  IMAD R25, R9, R7, R12 ;  /* 0x0000000709197224 */ /* 0x001fce00078e020c */
[----:B------:R-:W0:Y:S08]  /*5620*/  LDC R29, c[0x0][0x638] ;  /* 0x00018e00ff1d7b82 */ /* 0x000e300000000800 */
[----:B------:R-:W0:Y:S01]  /*5630*/  LDC R30, c[0x0][0x610] ;  /* 0x00018400ff1e7b82 */ /* 0x000e220000000800 */
[----:B-123--:R-:W-:Y:S05]  /*5640*/  @!P0 BRA `(.L_x_161) ;  /* 0x0000000000288947 */ /* 0x00efea0003800000 */
        /* <DEDUP_REMOVED lines=10> */
.L_x_161:
[----:B------:R-:W-:Y:S01]  /*56f0*/  ISETP.NE.AND P0, PT, R2, 0x1, PT ;  /* 0x000000010200780c */ /* 0x000fe20003f05270 */
[----:B------:R-:W-:Y:S01]  /*5700*/  IMAD.MOV R14, RZ, RZ, -R14 ;  /* 0x000000ffff0e7224 */ /* 0x000fe200078e0a0e */
[----:B----4-:R-:W-:Y:S01]  /*5710*/  SHF.R.U64 R3, R4, R28, R5 ;  /* 0x0000001c04037219 */ /* 0x010fe20000001205 */
[----:B------:R-:W-:Y:S01]  /*5720*/  VIADD R5, R24, 0xffffffff ;  /* 0xffffffff18057836 */ /* 0x000fe20000000000 */
[----:B------:R-:W-:-:S03]  /*5730*/  LOP3.LUT R0, R13, R94, RZ, 0xc0, !PT ;  /* 0x0000005e0d007212 */ /* 0x000fc600078ec0ff */
[----:B------:R-:W-:Y:S01]  /*5740*/  IMAD.MOV R4, RZ, RZ, -R3 ;  /* 0x000000ffff047224 */ /* 0x000fe200078e0a03 */
[----:B------:R-:W-:Y:S01]  /*5750*/  LOP3.LUT R10, R10, R5, RZ, 0xc0, !PT ;  /* 0x000000050a0a7212 */ /* 0x000fe200078ec0ff */
[----:B------:R-:W-:Y:S02]  /*5760*/  IMAD R0, R91, R3, R0 ;  /* 0x000000035b007224 */ /* 0x000fe400078e0200 */
[----:B0-----:R-:W-:Y:S02]  /*5770*/  IMAD R3, R4, R29, R15 ;  /* 0x0000001d04037224 */ /* 0x001fe400078e020f */
[----:B------:R-:W-:Y:S02]  /*5780*/  @P0 IMAD R25, R21, R14, R20 ;  /* 0x0000000e15190224 */ /* 0x000fe400078e0214 */
[----:B------:R-:W-:Y:S02]  /*5790*/  IMAD R5, R3, R24, R10 ;  /* 0x0000001803057224 */ /* 0x000fe400078e020a */
[----:B------:R-:W-:-:S02]  /*57a0*/  IMAD R0, R0, R30, R25 ;  /* 0x0000001e00007224 */ /* 0x000fc400078e0219 */
[----:B------:R-:W-:-:S03]  /*57b0*/  IMAD.MOV.U32 R4, RZ, RZ, 0x1 ;  /* 0x00000001ff047424 */ /* 0x000fc600078e00ff */
[----:B------:R-:W-:Y:S02]  /*57c0*/  SEL R98, R5, R0, !P0 ;  /* 0x0000000005627207 */ /* 0x000fe40004000000 */
[----:B------:R-:W-:Y:S02]  /*57d0*/  PRMT R3, R4, 0x7610, R3 ;  /* 0x0000761004037816 */ /* 0x000fe40000000003 */
[----:B------:R-:W-:-:S07]  /*57e0*/  SEL R0, R0, R5, !P0 ;  /* 0x0000000500007207 */ /* 0x000fce0004000000 */
.L_x_159:
[----:B------:R-:W-:Y:S01]  /*57f0*/  LOP3.LUT P0, RZ, R3, 0xff, RZ, 0xc0, !PT ;  /* 0x000000ff03ff7812 */ /* 0x000fe2000780c0ff */
[----:B------:R-:W-:-:S12]  /*5800*/  IMAD.MOV.U32 R97, RZ, RZ, R0 ;  /* 0x000000ffff617224 */ /* 0x000fd800078e0000 */
[----:B------:R-:W-:Y:S05]  /*5810*/  @P0 BRA `(.L_x_162) ;  /* 0xffffffb8005c0947 */ /* 0x000fea000383ffff */
[----:B------:R-:W-:Y:S05]  /*5820*/  EXIT ;  /* 0x000000000000794d */ /* 0x000fea0003800000 */
.L_x_3:
        /* <DEDUP_REMOVED lines=26> */
.L_x_164:
[--C-:B------:R-:W-:Y:S01]  /*59d0*/  SHF.R.U64 R14, R12, R20, R13.reuse ;  /* 0x000000140c0e7219 */ /* 0x100fe2000000120d */
[----:B------:R-:W0:Y:S01]  /*59e0*/  LDC R24, c[0x0][0x618] ;  /* 0x00018600ff187b82 */ /* 0x000e220000000800 */
[----:B------:R-:W-:Y:S01]  /*59f0*/  I2FP.F32.U32 R8, R6 ;  /* 0x0000000600087245 */ /* 0x000fe20000201000 */
[----:B------:R-:W-:Y:S01]  /*5a00*/  ULDC UR4, c[0x0][0x150] ;  /* 0x0000540000047ab9 */ /* 0x000fe20000000800 */
[----:B------:R-:W-:Y:S02]  /*5a10*/  SHF.R.U32.HI R7, RZ, R20, R13 ;  /* 0x00000014ff077219 */ /* 0x000fe4000001160d */
[----:B------:R-:W-:Y:S01]  /*5a20*/  IADD3 R11, P0, RZ, -R14, RZ ;  /* 0x8000000eff0b7210 */ /* 0x000fe20007f1e0ff */
[----:B------:R-:W-:Y:S01]  /*5a30*/  FMUL R13, R8, UR4 ;  /* 0x00000004080d7c20 */ /* 0x000fe20008400000 */
[----:B------:R-:W-:Y:S01]  /*5a40*/  ULDC UR4, c[0x0][0x154] ;  /* 0x0000550000047ab9 */ /* 0x000fe20000000800 */
[----:B------:R-:W1:Y:S02]  /*5a50*/  LDC.64 R26, c[0x0][0x640] ;  /* 0x00019000ff1a7b82 */ /* 0x000e640000000a00 */
[----:B------:R-:W-:-:S02]  /*5a60*/  IMAD.X R7, RZ, RZ, ~R7, P0 ;  /* 0x000000ffff077224 */ /* 0x000fc400000e0e07 */
[----:B------:R-:W2:Y:S01]  /*5a70*/  F2I.U32.TRUNC.NTZ R13, R13 ;  /* 0x0000000d000d7305 */ /* 0x000ea2000020f000 */
[----:B------:R-:W-:-:S03]  /*5a80*/  IMAD.WIDE.U32 R8, R11, R22, R16 ;  /* 0x000000160b087225 */ /* 0x000fc600078e0010 */
[----:B------:R-:W3:Y:S01]  /*5a90*/  LDC R15, c[0x0][0x144] ;  /* 0x00005100ff0f7b82 */ /* 0x000ee20000000800 */
[----:B------:R-:W-:-:S04]  /*5aa0*/  IMAD R10, R7, R22, RZ ;  /* 0x00000016070a7224 */ /* 0x000fc800078e02ff */
[----:B------:R-:W-:Y:S02]  /*5ab0*/  IMAD R7, R11, R23, R10 ;  /* 0x000000170b077224 */ /* 0x000fe400078e020a */
[----:B------:R-:W-:Y:S01]  /*5ac0*/  IMAD.MOV.U32 R10, RZ, RZ, -0x1 ;  /* 0xffffffffff0a7424 */ /* 0x000fe200078e00ff */
[----:B------:R-:W4:Y:S01]  /*5ad0*/  LDC R20, c[0x0][0x608] ;  /* 0x00018200ff147b82 */ /* 0x000f220000000800 */
[----:B------:R-:W-:Y:S01]  /*5ae0*/  IMAD.IADD R7, R9, 0x1, R7 ;  /* 0x0000000109077824 */ /* 0x000fe200078e0207 */
[----:B------:R-:W-:-:S04]  /*5af0*/  I2FP.F32.U32 R9, R5 ;  /* 0x0000000500097245 */ /* 0x000fc80000201000 */
[-C--:B0-----:R-:W-:Y:S01]  /*5b00*/  SHF.R.U64 R12, R8, R24.reuse, R7 ;  /* 0x00000018080c7219 */ /* 0x081fe20000001207 */
[----:B--2---:R-:W-:Y:S01]  /*5b10*/  IMAD.MOV R8, RZ, RZ, -R13 ;  /* 0x000000ffff087224 */ /* 0x004fe200078e0a0d */
[----:B------:R-:W0:Y:S01]  /*5b20*/  LDC R11, c[0x0][0x658] ;  /* 0x00019600ff0b7b82 */ /* 0x000e220000000800 */
[----:B-1----:R-:W-:Y:S01]  /*5b30*/  ISETP.NE.U32.AND P0, PT, R26, RZ, PT ;  /* 0x000000ff1a00720c */ /* 0x002fe20003f05070 */
[----:B------:R-:W-:Y:S01]  /*5b40*/  FMUL R9, R9, UR4 ;  /* 0x0000000409097c20 */ /* 0x000fe20008400000 */
[----:B------:R-:W-:Y:S02]  /*5b50*/  SHF.R.U32.HI R7, RZ, R24, R7 ;  /* 0x00000018ff077219 */ /* 0x000fe40000011607 */
[----:B------:R-:W-:-:S03]  /*5b60*/  ISETP.NE.AND.EX P0, PT, R27, RZ, PT, P0 ;  /* 0x000000ff1b00720c */ /* 0x000fc60003f05300 */
[----:B------:R-:W1:Y:S01]  /*5b70*/  LDC R22, c[0x0][0x148] ;  /* 0x00005200ff167b82 */ /* 0x000e620000000800 */
[----:B---3--:R-:W-:Y:S02]  /*5b80*/  IMAD R23, R15, R8, R6 ;  /* 0x000000080f177224 */ /* 0x008fe400078e0206 */
[----:B------:R-:W-:-:S05]  /*5b90*/  IMAD.MOV.U32 R8, RZ, RZ, 0x1 ;  /* 0x00000001ff087424 */ /* 0x000fca00078e00ff */
[----:B------:R-:W2:Y:S01]  /*5ba0*/  LDC R21, c[0x0][0x600] ;  /* 0x00018000ff157b82 */ /* 0x000ea20000000800 */
[-CC-:B----4-:R-:W-:Y:S02]  /*5bb0*/  SHF.R.U64 R15, R12, R20.reuse, R7.reuse ;  /* 0x000000140c0f7219 */ /* 0x190fe40000001207 */
[----:B------:R-:W-:Y:S02]  /*5bc0*/  SHF.R.U32.HI R6, RZ, R20, R7 ;  /* 0x00000014ff067219 */ /* 0x000fe40000011607 */
[----:B------:R3:W4:Y:S03]  /*5bd0*/  F2I.U32.TRUNC.NTZ R20, R9 ;  /* 0x0000000900147305 */ /* 0x000726000020f000 */
[----:B------:R-:W1:Y:S01]  /*5be0*/  LDC R25, c[0x0][0x648] ;  /* 0x00019200ff197b82 */ /* 0x000e620000000800 */
[-C--:B0-----:R-:W-:Y:S02]  /*5bf0*/  SHF.R.U64 R19, R15, R11.reuse, R6 ;  /* 0x0000000b0f137219 */ /* 0x081fe40000001206 */
[----:B------:R-:W-:-:S02]  /*5c00*/  SHF.L.U32 R10, R10, R11, RZ ;  /* 0x0000000b0a0a7219 */ /* 0x000fc400000006ff */
[-C--:B------:R-:W-:Y:S01]  /*5c10*/  SHF.R.U32.HI R7, RZ, R11.reuse, R6 ;  /* 0x0000000bff077219 */ /* 0x080fe20000011606 */
[----:B------:R-:W-:Y:S01]  /*5c20*/  IMAD.MOV.U32 R6, RZ, RZ, R19 ;  /* 0x000000ffff067224 */ /* 0x000fe200078e0013 */
[----:B------:R-:W-:Y:S01]  /*5c30*/  SHF.L.U32 R24, R8, R11, RZ ;  /* 0x0000000b08187219 */ /* 0x000fe200000006ff */
[----:B------:R-:W0:Y:S01]  /*5c40*/  LDC R28, c[0x0][0x638] ;  /* 0x00018e00ff1c7b82 */ /* 0x000e220000000800 */
[----:B------:R-:W-:-:S07]  /*5c50*/  LOP3.LUT R30, RZ, R10, RZ, 0x33, !PT ;  /* 0x0000000aff1e7212 */ /* 0x000fce00078e33ff */
[----:B------:R-:W0:Y:S01]  /*5c60*/  LDC R29, c[0x0][0x610] ;  /* 0x00018400ff1d7b82 */ /* 0x000e220000000800 */
[----:B---34-:R-:W-:Y:S05]  /*5c70*/  @!P0 BRA `(.L_x_165) ;  /* 0x0000000000288947 */ /* 0x018fea0003800000 */
[----:B------:R-:W3:Y:S02]  /*5c80*/  LDC R6, c[0x0][0x64c] ;  /* 0x00019300ff067b82 */ /* 0x000ee40000000800 */
[----:B---3--:R-:W-:-:S05]  /*5c90*/  IADD3 R11, P0, R19, R6, RZ ;  /* 0x00000006130b7210 */ /* 0x008fca0007f1e0ff */
        /* <DEDUP_REMOVED lines=8> */
.L_x_165:
[----:B------:R-:W-:Y:S01]  /*5d20*/  ISETP.NE.AND P0, PT, R2, 0x1, PT ;  /* 0x000000010200780c */ /* 0x000fe20003f05270 */
[----:B--2---:R-:W-:Y:S01]  /*5d30*/  VIADD R9, R21, 0xffffffff ;  /* 0xffffffff15097836 */ /* 0x004fe20000000000 */
[----:B-1----:R-:W-:Y:S01]  /*5d40*/  SHF.R.U64 R7, R6, R25, R7 ;  /* 0x0000001906077219 */ /* 0x002fe20000001207 */
[----:B------:R-:W-:Y:S01]  /*5d50*/  IMAD.MOV R20, RZ, RZ, -R20 ;  /* 0x000000ffff147224 */ /* 0x000fe200078e0a14 */
[----:B------:R-:W-:Y:S02]  /*5d60*/  LOP3.LUT R6, R15, R30, RZ, 0xc0, !PT ;  /* 0x0000001e0f067212 */ /* 0x000fe400078ec0ff */
[----:B------:R-:W-:Y:S01]  /*5d70*/  LOP3.LUT R12, R12, R9, RZ, 0xc0, !PT ;  /* 0x000000090c0c7212 */ /* 0x000fe200078ec0ff */
[----:B------:R-:W-:Y:S02]  /*5d80*/  IMAD.MOV R8, RZ, RZ, -R7 ;  /* 0x000000ffff087224 */ /* 0x000fe400078e0a07 */
[----:B------:R-:W-:Y:S02]  /*5d90*/  IMAD R6, R24, R7, R6 ;  /* 0x0000000718067224 */ /* 0x000fe400078e0206 */
[----:B------:R-:W-:-:S02]  /*5da0*/  IMAD.MOV.U32 R9, RZ, RZ, 0x1 ;  /* 0x00000001ff097424 */ /* 0x000fc400078e00ff */
[----:B------:R-:W-:Y:S02]  /*5db0*/  @P0 IMAD R23, R22, R20, R5 ;  /* 0x0000001416170224 */ /* 0x000fe400078e0205 */
[----:B0-----:R-:W-:Y:S02]  /*5dc0*/  IMAD R5, R8, R28, R19 ;  /* 0x0000001c08057224 */ /* 0x001fe400078e0213 */
[----:B------:R-:W-:Y:S02]  /*5dd0*/  IMAD R19, R6, R29, R23 ;  /* 0x0000001d06137224 */ /* 0x000fe400078e0217 */
[----:B------:R-:W-:Y:S02]  /*5de0*/  IMAD R6, R5, R21, R12 ;  /* 0x0000001505067224 */ /* 0x000fe400078e020c */
[----:B------:R-:W-:-:S03]  /*5df0*/  IMAD.MOV.U32 R8, RZ, RZ, R14 ;  /* 0x000000ffff087224 */ /* 0x000fc600078e000e */
[----:B------:R-:W-:Y:S02]  /*5e00*/  SEL R20, R6, R19, !P0 ;  /* 0x0000001306147207 */ /* 0x000fe40004000000 */
[----:B------:R-:W-:-:S07]  /*5e10*/  SEL R19, R19, R6, !P0 ;  /* 0x0000000613137207 */ /* 0x000fce0004000000 */
.L_x_163:
[----:B------:R-:W-:-:S08]  /*5e20*/  NOP ;  /* 0x0000000000007918 */ /* 0x000fd00000000000 */
[----:B------:R-:W0:-:S00]  /*5e30*/  USETMAXREG.DEALLOC.CTAPOOL 0x28 ;  /* 0x00000028000079c8 */ /* 0x000e0000080e0500 */
[----:B0-----:R-:W-:-:S13]  /*5e40*/  ISETP.NE.AND P0, PT, R0, RZ, PT ;  /* 0x000000ff0000720c */ /* 0x001fda0003f05270 */
[----:B------:R-:W-:Y:S05]  /*5e50*/  @P0 EXIT ;  /* 0x000000000000094d */ /* 0x000fea0003800000 */
[----:B------:R-:W-:Y:S01]  /*5e60*/  LOP3.LUT P0, RZ, R9, 0xff, RZ, 0xc0, !PT ;  /* 0x000000ff09ff7812 */ /* 0x000fe2000780c0ff */
[----:B------:R-:W-:Y:S02]  /*5e70*/  IMAD.MOV.U32 R0, RZ, RZ, 0x1 ;  /* 0x00000001ff007424 */ /* 0x000fe400078e00ff */
[----:B------:R-:W-:-:S10]  /*5e80*/  IMAD.MOV.U32 R12, RZ, RZ, RZ ;  /* 0x000000ffff0c7224 */ /* 0x000fd400078e00ff */
[----:B------:R-:W-:Y:S05]  /*5e90*/  @!P0 BRA `(.L_x_166) ;  /* 0x0000000c00148947 */ /* 0x000fea0003800000 */
[----:B------:R-:W0:Y:S01]  /*5ea0*/  LDC R0, c[0x0][0x28c] ;  /* 0x0000a300ff007b82 */ /* 0x000e220000000800 */
[----:B------:R-:W-:Y:S01]  /*5eb0*/  LOP3.LUT P0, RZ, R3, 0x1f, RZ, 0xc0, !PT ;  /* 0x0000001f03ff7812 */ /* 0x000fe2000780c0ff */
[----:B------:R-:W-:Y:S01]  /*5ec0*/  ULDC UR5, c[0x0][0x658] ;  /* 0x0001960000057ab9 */ /* 0x000fe20000000800 */
[----:B------:R-:W-:Y:S01]  /*5ed0*/  UMOV UR6, 0xffffffff ;  /* 0xffffffff00067882 */ /* 0x000fe20000000000 */
[----:B------:R-:W-:Y:S01]  /*5ee0*/  BSSY B0, `(.L_x_166) ;  /* 0x00000c0000007945 */ /* 0x000fe20003800000 */
[----:B------:R-:W-:Y:S01]  /*5ef0*/  USHF.L.U32 UR6, UR6, UR5, URZ ;  /* 0x0000000506067299 */ /* 0x000fe2000800063f */
[C---:B------:R-:W-:Y:S01]  /*5f00*/  ISETP.NE.AND P2, PT, R4.reuse, RZ, PT ;  /* 0x000000ff0400720c */ /* 0x040fe20003f45270 */
[----:B------:R-:W-:Y:S01]  /*5f10*/  IMAD.MOV.U32 R13, RZ, RZ, 0x1 ;  /* 0x00000001ff0d7424 */ /* 0x000fe200078e00ff */
[----:B------:R-:W-:Y:S01]  /*5f20*/  ISETP.NE.OR P0, PT, R4, RZ, !P0 ;  /* 0x000000ff0400720c */ /* 0x000fe20004705670 */
[----:B------:R-:W-:Y:S01]  /*5f30*/  IMAD.MOV.U32 R12, RZ, RZ, RZ ;  /* 0x000000ffff0c7224 */ /* 0x000fe200078e00ff */
[----:B------:R-:W-:Y:S01]  /*5f40*/  LOP3.LUT R11, R18, 0x2, RZ, 0xfc, !PT ;  /* 0x00000002120b7812 */ /* 0x000fe200078efcff */
[----:B------:R-:W-:Y:S01]  /*5f50*/  ULDC UR4, c[0x0][0x600] ;  /* 0x0001800000047ab9 */ /* 0x000fe20000000800 */
[----:B------:R-:W-:Y:S01]  /*5f60*/  UMOV UR7, 0x1 ;  /* 0x0000000100077882 */ /* 0x000fe20000000000 */
[----:B------:R-:W-:-:S02]  /*5f70*/  UIADD3 UR15, UR4, -0x1, URZ ;  /* 0xffffffff040f7890 */ /* 0x000fc4000fffe03f */
[----:B------:R-:W-:Y:S02]  /*5f80*/  USHF.L.U32 UR17, UR7, UR5, URZ ;  /* 0x0000000507117299 */ /* 0x000fe4000800063f */
[----:B------:R-:W-:Y:S01]  /*5f90*/  ULOP3.LUT UR16, URZ, UR6, URZ, 0x33, !UPT ;  /* 0x000000063f107292 */ /* 0x000fe2000f8e333f */
[----:B------:R-:W-:Y:S01]  /*5fa0*/  ULDC.64 UR20, c[0x0][0x198] ;  /* 0x0000660000147ab9 */ /* 0x000fe20000000a00 */
[----:B0-----:R-:W-:-:S05]  /*5fb0*/  VIADD R0, R0, 0x3f ;  /* 0x0000003f00007836 */ /* 0x001fca0000000000 */
[----:B------:R-:W-:-:S04]  /*5fc0*/  SHF.R.S32.HI R3, RZ, 0x1f, R0 ;  /* 0x0000001fff037819 */ /* 0x000fc80000011400 */
[----:B------:R-:W-:Y:S01]  /*5fd0*/  LEA.HI R3, R3, R0, RZ, 0x6 ;  /* 0x0000000003037211 */ /* 0x000fe200078f30ff */
[----:B------:R-:W-:-:S03]  /*5fe0*/  IMAD.MOV.U32 R0, RZ, RZ, 0x1 ;  /* 0x00000001ff007424 */ /* 0x000fc600078e00ff */
[----:B------:R-:W-:-:S05]  /*5ff0*/  SHF.R.S32.HI R3, RZ, 0x6, R3 ;  /* 0x00000006ff037819 */ /* 0x000fca0000011403 */
[----:B------:R-:W-:-:S07]  /*6000*/  VIADD R10, R3, 0x1 ;  /* 0x00000001030a7836 */ /* 0x000fce0000000000 */
.L_x_178:
[----:B------:R-:W-:-:S03]  /*6010*/  UMOV UR4, 0xffffffff ;  /* 0xffffffff00047882 */ /* 0x000fc60000000000 */
[----:B------:R-:W-:Y:S05]  /*6020*/  BRA.DIV UR4, `(.L_x_167) ;  /* 0x0000000e04bc7947 */ /* 0x000fea000b800000 */
[----:B------:R-:W-:-:S13]  /*6030*/  ELECT P6, URZ, PT ;  /* 0x00000000003f782f */ /* 0x000fda00038c0000 */
.L_x_190:
[----:B------:R-:W0:Y:S01]  /*6040*/  LDC R4, c[0x0][0x28c] ;  /* 0x0000a300ff047b82 */ /* 0x000e220000000800 */
[----:B------:R-:W-:Y:S01]  /*6050*/  BSSY B1, `(.L_x_168) ;  /* 0x0000037000017945 */ /* 0x000fe20003800000 */
[----:B0-----:R-:W-:-:S13]  /*6060*/  ISETP.LT.OR P6, PT, R4, 0x1, !P6 ;  /* 0x000000010400780c */ /* 0x001fda00077c1670 */
[----:B------:R-:W-:Y:S05]  /*6070*/  @P6 BRA `(.L_x_169) ;  /* 0x0000000000d06947 */ /* 0x000fea0003800000 */
[----:B------:R-:W-:Y:S02]  /*6080*/  IMAD.SHL.U32 R20, R20, 0x40, RZ ;  /* 0x0000004014147824 */ /* 0x000fe400078e00ff */
[----:B------:R-:W-:Y:S02]  /*6090*/  IMAD.SHL.U32 R19, R19, 0x100, RZ ;  /* 0x0000010013137824 */ /* 0x000fe400078e00ff */
[----:B------:R-:W-:Y:S02]  /*60a0*/  IMAD.MOV.U32 R21, RZ, RZ, RZ ;  /* 0x000000ffff157224 */ /* 0x000fe400078e00ff */
[----:B------:R-:W-:Y:S02]  /*60b0*/  IMAD.MOV.U32 R4, RZ, RZ, R10 ;  /* 0x000000ffff047224 */ /* 0x000fe400078e000a */
[----:B------:R-:W-:Y:S02]  /*60c0*/  IMAD.MOV.U32 R5, RZ, RZ, R0 ;  /* 0x000000ffff057224 */ /* 0x000fe400078e0000 */
[----:B------:R-:W-:-:S07]  /*60d0*/  IMAD.MOV.U32 R6, RZ, RZ, R12 ;  /* 0x000000ffff067224 */ /* 0x000fce00078e000c */
.L_x_173:
[----:B------:R-:W0:Y:S01]  /*60e0*/  S2R R14, SR_CgaCtaId ;  /* 0x00000000000e7919 */ /* 0x000e220000008800 */
[----:B------:R-:W-:Y:S01]  /*60f0*/  MOV R7, 0x400 ;  /* 0x0000040000077802 */ /* 0x000fe20000000f00 */
[----:B------:R-:W1:Y:S03]  /*6100*/  @!P2 LDC R9, c[0x0][0x500] ;  /* 0x00014000ff09ab82 */ /* 0x000e660000000800 */
[----:B0-----:R-:W-:Y:S02]  /*6110*/  LEA R15, R14, R7, 0x18 ;  /* 0x000000070e0f7211 */ /* 0x001fe400078ec0ff */
[----:B------:R-:W-:-:S03]  /*6120*/  SHF.L.U32 R7, R5, 0x1f, RZ ;  /* 0x0000001f05077819 */ /* 0x000fc600000006ff */
[----:B------:R-:W-:-:S04]  /*6130*/  IMAD R14, R6, 0x8, R15 ;  /* 0x00000008060e7824 */ /* 0x000fc800078e020f */
[----:B------:R-:W0:Y:S02]  /*6140*/  SYNCS.PHASECHK.TRANS64.TRYWAIT P1, [R14+URZ+0x28], R7 ;  /* 0x000028070e0075a7 */ /* 0x000e24000802017f */
[----:B01----:R-:W-:Y:S05]  /*6150*/  @!P1 BRA `(.L_x_170) ;  /* 0x0000000c00909947 */ /* 0x003fea0003800000 */
.L_x_191:
[----:B0-----:R-:W-:Y:S01]  /*6160*/  PRMT R7, R11, 0x9910, RZ ;  /* 0x000099100b077816 */ /* 0x001fe200000000ff */
[----:B------:R0:W-:Y:S03]  /*6170*/  @!P2 SYNCS.ARRIVE.TRANS64 RZ, [R14+URZ], R9 ;  /* 0x000000090effa9a7 */ /* 0x0001e6000800003f */
[----:B------:R-:W-:-:S13]  /*6180*/  ISETP.NE.AND P1, PT, R7, 0x2, PT ;  /* 0x000000020700780c */ /* 0x000fda0003f25270 */
[----:B0-----:R-:W-:Y:S05]  /*6190*/  @P1 BRA `(.L_x_171) ;  /* 0x0000000000041947 */ /* 0x001fea0003800000 */
[----:B------:R-:W-:Y:S01]  /*61a0*/  BPT.TRAP 0x1 ;  /* 0x000000040000795c */ /* 0x000fe20000300000 */
.L_x_171:
[----:B------:R-:W-:Y:S05]  /*61b0*/  @P0 BRA `(.L_x_172) ;  /* 0x0000000000040947 */ /* 0x000fea0003800000 */
[----:B------:R-:W-:Y:S01]  /*61c0*/  BPT.TRAP 0x1 ;  /* 0x000000040000795c */ /* 0x000fe20000300000 */
.L_x_172:
[--C-:B------:R-:W-:Y:S01]  /*61d0*/  IMAD R7, R6, 0x4000, R15.reuse ;  /* 0x0000400006077824 */ /* 0x100fe200078e020f */
[----:B------:R-:W-:Y:S01]  /*61e0*/  R2UR UR9, R14 ;  /* 0x000000000e0972ca */ /* 0x000fe200000e0000 */
[----:B------:R-:W-:Y:S01]  /*61f0*/  IMAD R15, R6, 0x1000, R15 ;  /* 0x00001000060f7824 */ /* 0x000fe200078e020f */
[----:B------:R-:W-:Y:S01]  /*6200*/  UIADD3 UR4, UP0, UR20, 0xf0, URZ ;  /* 0x000000f014047890 */ /* 0x000fe2000ff1e03f */
[----:B------:R-:W-:Y:S01]  /*6210*/  VIADD R4, R4, 0xffffffff ;  /* 0xffffffff04047836 */ /* 0x000fe20000000000 */
[----:B------:R-:W-:Y:S01]  /*6220*/  R2UR UR5, R7 ;  /* 0x00000000070572ca */ /* 0x000fe200000e0000 */
[----:B------:R-:W-:Y:S01]  /*6230*/  UIADD3 UR22, UP1, UR20, 0x1f0, URZ ;  /* 0x000001f014167890 */ /* 0x000fe2000ff3e03f */
[----:B------:R-:W-:Y:S01]  /*6240*/  R2UR UR8, R15 ;  /* 0x000000000f0872ca */ /* 0x000fe200000e0000 */
[----:B------:R-:W-:Y:S01]  /*6250*/  VIADD R6, R6, 0x1 ;  /* 0x0000000106067836 */ /* 0x000fe20000000000 */
[----:B------:R-:W-:Y:S01]  /*6260*/  R2UR UR11, R19 ;  /* 0x00000000130b72ca */ /* 0x000fe200000e0000 */
[----:B------:R-:W-:Y:S01]  /*6270*/  UIADD3.X UR23, URZ, UR21, URZ, UP1, !UPT ;  /* 0x000000153f177290 */ /* 0x000fe20008ffe43f */
[C---:B------:R-:W-:Y:S01]  /*6280*/  R2UR UR10, R21.reuse ;  /* 0x00000000150a72ca */ /* 0x040fe200000e0000 */
[----:B------:R-:W-:Y:S01]  /*6290*/  UMOV UR6, 0x0 ;  /* 0x0000000000067882 */ /* 0x000fe20000000000 */
[----:B------:R-:W-:Y:S01]  /*62a0*/  R2UR UR12, R8 ;  /* 0x00000000080c72ca */ /* 0x000fe200000e0000 */
[----:B------:R-:W-:Y:S01]  /*62b0*/  UMOV UR7, 0x10000000 ;  /* 0x1000000000077882 */ /* 0x000fe20000000000 */
[----:B------:R-:W-:Y:S01]  /*62c0*/  R2UR UR18, R20 ;  /* 0x00000000141272ca */ /* 0x000fe200000e0000 */
[----:B------:R-:W-:Y:S01]  /*62d0*/  VIADD R21, R21, 0x40 ;  /* 0x0000004015157836 */ /* 0x000fe20000000000 */
[----:B------:R-:W-:Y:S01]  /*62e0*/  ISETP.GT.AND P3, PT, R4, 0x1, PT ;  /* 0x000000010400780c */ /* 0x000fe20003f64270 */
[----:B------:R-:W-:Y:S01]  /*62f0*/  UIADD3 UR13, UR5, 0x100, URZ ;  /* 0x00000100050d7890 */ /* 0x000fe2000fffe03f */
[----:B------:R-:W-:Y:S01]  /*6300*/  ISETP.NE.AND P1, PT, R6, 0x5, PT ;  /* 0x000000050600780c */ /* 0x000fe20003f25270 */
[----:B------:R-:W-:-:S02]  /*6310*/  UIADD3.X UR5, URZ, UR21, URZ, UP0, !UPT ;  /* 0x000000153f057290 */ /* 0x000fc400087fe43f */
[----:B------:R-:W-:Y:S01]  /*6320*/  UIADD3 UR14, UR8, 0x14100, URZ ;  /* 0x00014100080e7890 */ /* 0x000fe2000fffe03f */
[----:B------:R-:W-:Y:S02]  /*6330*/  SEL R14, RZ, 0x1, P1 ;  /* 0x00000001ff0e7807 */ /* 0x000fe40000800000 */
[----:B------:R-:W-:Y:S01]  /*6340*/  UMOV UR8, UR13 ;  /* 0x0000000d00087c82 */ /* 0x000fe20008000000 */
[----:B------:R-:W-:Y:S02]  /*6350*/  SEL R6, R6, RZ, P1 ;  /* 0x000000ff06067207 */ /* 0x000fe40000800000 */
[----:B------:R-:W-:Y:S01]  /*6360*/  LOP3.LUT R5, R5, R14, RZ, 0x3c, !PT ;  /* 0x0000000e05057212 */ /* 0x000fe200078e3cff */
[----:B------:R0:W-:Y:S02]  /*6370*/  UTMALDG.3D [UR8], [UR4], desc[UR6] ;  /* 0x00000608040075b4 */ /* 0x0001e40008011000 */
[----:B0-----:R-:W-:Y:S01]  /*6380*/  UMOV UR8, UR14 ;  /* 0x0000000e00087c82 */ /* 0x001fe20008000000 */
[----:B------:R-:W-:-:S02]  /*6390*/  UMOV UR11, UR18 ;  /* 0x00000012000b7c82 */ /* 0x000fc40008000000 */
[----:B------:R0:W-:Y:S02]  /*63a0*/  UTMALDG.3D [UR8], [UR22], desc[UR6] ;  /* 0x00000608160075b4 */ /* 0x0001e40008011000 */
[----:B0-----:R-:W-:Y:S05]  /*63b0*/  @P3 BRA `(.L_x_173) ;  /* 0xfffffffc00483947 */ /* 0x001fea000383ffff */
.L_x_169:
[----:B------:R-:W-:Y:S05]  /*63c0*/  BSYNC B1 ;  /* 0x0000000000017941 */ /* 0x000fea0003800000 */
.L_x_168:
[----:B------:R-:W-:Y:S01]  /*63d0*/  LOP3.LUT P3, RZ, R13, 0xff, RZ, 0xc0, !PT ;  /* 0x000000ff0dff7812 */ /* 0x000fe2000786c0ff */
[----:B------:R-:W-:Y:S01]  /*63e0*/  IMAD.IADD R12, R3, 0x1, R12 ;  /* 0x00000001030c7824 */ /* 0x000fe200078e020c */
[----:B------:R-:W-:Y:S01]  /*63f0*/  IADD3 R16, P4, R16, UR36, RZ ;  /* 0x0000002410107c10 */ /* 0x000fe2000ff9e0ff */
[----:B------:R-:W-:Y:S01]  /*6400*/  ULDC.64 UR4, c[0x0][0x650] ;  /* 0x0001940000047ab9 */ /* 0x000fe20000000a00 */
[----:B------:R-:W-:Y:S01]  /*6410*/  BSSY B1, `(.L_x_174) ;  /* 0x000006a000017945 */ /* 0x000fe20003800000 */
[----:B------:R-:W-:Y:S01]  /*6420*/  IMAD.MOV.U32 R19, RZ, RZ, -0x1 ;  /* 0xffffffffff137424 */ /* 0x000fe200078e00ff */
[----:B------:R-:W-:Y:S01]  /*6430*/  ISETP.GT.U32.AND P1, PT, R12, 0x4, PT ;  /* 0x000000040c00780c */ /* 0x000fe20003f24070 */
[----:B------:R-:W-:Y:S01]  /*6440*/  IMAD.MOV.U32 R20, RZ, RZ, -0x1 ;  /* 0xffffffffff147424 */ /* 0x000fe200078e00ff */
[----:B------:R-:W-:Y:S01]  /*6450*/  IADD3.X R17, R17, UR42, RZ, P4, !PT ;  /* 0x0000002a11117c10 */ /* 0x000fe2000a7fe4ff */
[----:B------:R-:W-:Y:S01]  /*6460*/  IMAD.MOV.U32 R8, RZ, RZ, -0x1 ;  /* 0xffffffffff087424 */ /* 0x000fe200078e00ff */
[----:B------:R-:W-:-:S02]  /*6470*/  ISETP.LT.U32.AND P1, PT, R3, 0x5, P1 ;  /* 0x000000050300780c */ /* 0x000fc40000f21070 */
[----:B------:R-:W-:Y:S01]  /*6480*/  PRMT R13, RZ, 0x7610, R13 ;  /* 0x00007610ff0d7816 */ /* 0x000fe2000000000d */
[----:B------:R-:W0:Y:S01]  /*6490*/  @P3 S2R R5, SR_CgaCtaId ;  /* 0x0000000000053919 */ /* 0x000e220000008800 */
[----:B------:R-:W-:-:S04]  /*64a0*/  @P3 MOV R4, 0x400 ;  /* 0x0000040000043802 */ /* 0x000fc80000000f00 */
[----:B0-----:R-:W-:Y:S01]  /*64b0*/  @P3 LEA R6, R5, R4, 0x18 ;  /* 0x0000000405063211 */ /* 0x001fe200078ec0ff */
[----:B------:R-:W-:-:S03]  /*64c0*/  IMAD.WIDE.U32 R4, R12, -0x33333333, RZ ;  /* 0xcccccccd0c047825 */ /* 0x000fc600078e00ff */
[----:B------:R0:W-:Y:S01]  /*64d0*/  @P3 SYNCS.ARRIVE.TRANS64.A1T0 RZ, [R6+URZ+0x68], RZ ;  /* 0x000068ff06ff39a7 */ /* 0x0001e2000810003f */
[----:B------:R-:W-:Y:S02]  /*64e0*/  ISETP.GE.U32.AND P3, PT, R3, 0x5, PT ;  /* 0x000000050300780c */ /* 0x000fe40003f66070 */
[----:B------:R-:W-:Y:S02]  /*64f0*/  SHF.R.U32.HI R7, RZ, 0x2, R5 ;  /* 0x00000002ff077819 */ /* 0x000fe40000011605 */
[----:B------:R-:W-:Y:S02]  /*6500*/  SEL R5, RZ, 0x1, !P1 ;  /* 0x00000001ff057807 */ /* 0x000fe40004800000 */
[----:B------:R-:W-:Y:S01]  /*6510*/  ISETP.GE.U32.AND P1, PT, R16, UR4, PT ;  /* 0x0000000410007c0c */ /* 0x000fe2000bf26070 */
[----:B------:R-:W-:Y:S01]  /*6520*/  IMAD R12, R7, -0x5, R12 ;  /* 0xfffffffb070c7824 */ /* 0x000fe200078e020c */
[----:B------:R-:W-:Y:S02]  /*6530*/  LOP3.LUT R0, R0, R5, RZ, 0x3c, !PT ;  /* 0x0000000500007212 */ /* 0x000fe400078e3cff */
[----:B------:R-:W-:-:S02]  /*6540*/  ISETP.GE.U32.AND.EX P1, PT, R17, UR5, PT, P1 ;  /* 0x0000000511007c0c */ /* 0x000fc4000bf26110 */
[----:B------:R-:W-:Y:S02]  /*6550*/  PRMT R4, RZ, 0x7610, R4 ;  /* 0x00007610ff047816 */ /* 0x000fe40000000004 */
[----:B------:R-:W-:-:S09]  /*6560*/  @P3 LOP3.LUT R0, R0, 0x1, R7, 0x78, !PT ;  /* 0x0000000100003812 */ /* 0x000fd200078e7807 */
[----:B0-----:R-:W-:Y:S05]  /*6570*/  @P1 BRA `(.L_x_175) ;  /* 0x00000004004c1947 */ /* 0x001fea0003800000 */
[----:B------:R-:W-:Y:S01]  /*6580*/  ULDC.64 UR4, c[0x0][0x628] ;  /* 0x00018a0000047ab9 */ /* 0x000fe20000000a00 */
[----:B------:R-:W0:Y:S01]  /*6590*/  S2R R15, SR_CTAID.X ;  /* 0x00000000000f7919 */ /* 0x000e220000002500 */
[----:B------:R-:W-:Y:S01]  /*65a0*/  ISETP.NE.U32.AND P1, PT, RZ, UR4, PT ;  /* 0x00000004ff007c0c */ /* 0x000fe2000bf25070 */
[----:B------:R-:W-:Y:S01]  /*65b0*/  ULDC UR7, c[0x0][0x630] ;  /* 0x00018c0000077ab9 */ /* 0x000fe20000000800 */
[----:B------:R-:W-:Y:S01]  /*65c0*/  IMAD.MOV.U32 R4, RZ, RZ, R16 ;  /* 0x000000ffff047224 */ /* 0x000fe200078e0010 */
[----:B------:R-:W1:Y:S01]  /*65d0*/  S2R R14, SR_CTAID.Y ;  /* 0x00000000000e7919 */ /* 0x000e620000002600 */
[----:B------:R-:W-:Y:S01]  /*65e0*/  ISETP.NE.AND.EX P1, PT, RZ, UR5, PT, P1 ;  /* 0x00000005ff007c0c */ /* 0x000fe2000bf25310 */
[----:B------:R-:W-:-:S12]  /*65f0*/  IMAD.MOV.U32 R5, RZ, RZ, R17 ;  /* 0x000000ffff057224 */ /* 0x000fd800078e0011 */
[----:B------:R-:W-:Y:S05]  /*6600*/  @!P1 BRA `(.L_x_176) ;  /* 0x0000000000289947 */ /* 0x000fea0003800000 */
[----:B------:R-:W-:Y:S02]  /*6610*/  ULDC UR6, c[0x0][0x634] ;  /* 0x00018d0000067ab9 */ /* 0x000fe40000000800 */
[----:B------:R-:W-:-:S05]  /*6620*/  IADD3 R9, P1, R16, UR6, RZ ;  /* 0x0000000610097c10 */ /* 0x000fca000ff3e0ff */
[----:B------:R-:W-:-:S04]  /*6630*/  IMAD.X R19, RZ, RZ, R17, P1 ;  /* 0x000000ffff137224 */ /* 0x000fc800008e0611 */
[----:B------:R-:W-:-:S04]  /*6640*/  IMAD.WIDE.U32 R6, R19, UR4, RZ ;  /* 0x0000000413067c25 */ /* 0x000fc8000f8e00ff */
[----:B------:R-:W-:-:S04]  /*6650*/  IMAD.WIDE.U32 R6, P1, R9, UR5, R6 ;  /* 0x0000000509067c25 */ /* 0x000fc8000f820006 */
[----:B------:R-:W-:-:S04]  /*6660*/  IMAD.WIDE.U32 R8, R9, UR4, RZ ;  /* 0x0000000409087c25 */ /* 0x000fc8000f8e00ff */
[----:B------:R-:W-:Y:S01]  /*6670*/  IMAD.X R5, RZ, RZ, RZ, P1 ;  /* 0x000000ffff057224 */ /* 0x000fe200008e06ff */
[----:B------:R-:W-:Y:S01]  /*6680*/  IADD3 RZ, P1, R9, R6, RZ ;  /* 0x0000000609ff7210 */ /* 0x000fe20007f3e0ff */
[----:B------:R-:W-:-:S04]  /*6690*/  IMAD.MOV.U32 R4, RZ, RZ, R7 ;  /* 0x000000ffff047224 */ /* 0x000fc800078e0007 */
[----:B------:R-:W-:-:S08]  /*66a0*/  IMAD.WIDE.U32.X R4, R19, UR5, R4, P1 ;  /* 0x0000000513047c25 */ /* 0x000fd000088e0404 */
.L_x_176:
[--C-:B------:R-:W-:Y:S01]  /*66b0*/  SHF.R.U64 R8, R4, UR7, R5.reuse ;  /* 0x0000000704087c19 */ /* 0x100fe20008001205 */
[----:B------:R-:W-:Y:S01]  /*66c0*/  ULDC.64 UR4, c[0x0][0x620] ;  /* 0x0001880000047ab9 */ /* 0x000fe20000000a00 */
[----:B------:R-:W-:Y:S01]  /*66d0*/  SHF.R.U32.HI R4, RZ, UR7, R5 ;  /* 0x00000007ff047c19 */ /* 0x000fe20008011605 */
[----:B------:R-:W2:Y:S01]  /*66e0*/  LDC R24, c[0x0][0x144] ;  /* 0x00005100ff187b82 */ /* 0x000ea20000000800 */
[----:B------:R-:W-:Y:S01]  /*66f0*/  IADD3 R7, P1, RZ, -R8, RZ ;  /* 0x80000008ff077210 */ /* 0x000fe20007f3e0ff */
[----:B------:R-:W-:Y:S01]  /*6700*/  ULDC.64 UR8, c[0x0][0x640] ;  /* 0x0001900000087ab9 */ /* 0x000fe20000000a00 */
[----:B0-----:R-:W-:Y:S01]  /*6710*/  I2FP.F32.U32 R9, R15 ;  /* 0x0000000f00097245 */ /* 0x001fe20000201000 */
[----:B------:R-:W-:Y:S02]  /*6720*/  ULDC UR6, c[0x0][0x608] ;  /* 0x0001820000067ab9 */ /* 0x000fe40000000800 */
[----:B------:R-:W-:Y:S01]  /*6730*/  IMAD.X R4, RZ, RZ, ~R4, P1 ;  /* 0x000000ffff047224 */ /* 0x000fe200008e0e04 */
[----:B------:R-:W-:Y:S01]  /*6740*/  ISETP.NE.U32.AND P1, PT, RZ, UR8, PT ;  /* 0x00000008ff007c0c */ /* 0x000fe2000bf25070 */
[----:B------:R-:W0:Y:S02]  /*6750*/  LDC R21, c[0x0][0x148] ;  /* 0x00005200ff157b82 */ /* 0x000e240000000800 */
[----:B------:R-:W-:Y:S01]  /*6760*/  IMAD R6, R4, UR4, RZ ;  /* 0x0000000404067c24 */ /* 0x000fe2000f8e02ff */
[----:B------:R-:W-:Y:S01]  /*6770*/  ISETP.NE.AND.EX P1, PT, RZ, UR9, PT, P1 ;  /* 0x00000009ff007c0c */ /* 0x000fe2000bf25310 */
[----:B------:R-:W-:Y:S01]  /*6780*/  IMAD.WIDE.U32 R4, R7, UR4, R16 ;  /* 0x0000000407047c25 */ /* 0x000fe2000f8e0010 */
[----:B------:R-:W-:-:S03]  /*6790*/  ULDC UR4, c[0x0][0x150] ;  /* 0x0000540000047ab9 */ /* 0x000fc60000000800 */
[----:B------:R-:W-:Y:S02]  /*67a0*/  IMAD R7, R7, UR5, R6 ;  /* 0x0000000507077c24 */ /* 0x000fe4000f8e0206 */
[----:B------:R-:W-:Y:S01]  /*67b0*/  FMUL R6, R9, UR4 ;  /* 0x0000000409067c20 */ /* 0x000fe20008400000 */
[----:B------:R-:W-:Y:S01]  /*67c0*/  ULDC UR4, c[0x0][0x618] ;  /* 0x0001860000047ab9 */ /* 0x000fe20000000800 */
[----:B------:R-:W-:Y:S01]  /*67d0*/  ULDC UR5, c[0x0][0x154] ;  /* 0x0000550000057ab9 */ /* 0x000fe20000000800 */
[----:B------:R-:W-:-:S03]  /*67e0*/  IMAD.IADD R5, R5, 0x1, R7 ;  /* 0x0000000105057824 */ /* 0x000fc600078e0207 */
[----:B------:R-:W3:Y:S02]  /*67f0*/  F2I.U32.TRUNC.NTZ R6, R6 ;  /* 0x0000000600067305 */ /* 0x000ee4000020f000 */
[----:B------:R-:W-:Y:S02]  /*6800*/  SHF.R.U64 R9, R4, UR4, R5 ;  /* 0x0000000404097c19 */ /* 0x000fe40008001205 */
[----:B-1----:R-:W-:-:S05]  /*6810*/  I2FP.F32.U32 R4, R14 ;  /* 0x0000000e00047245 */ /* 0x002fca0000201000 */
[----:B------:R-:W-:Y:S01]  /*6820*/  FMUL R22, R4, UR5 ;  /* 0x0000000504167c20 */ /* 0x000fe20008400000 */
[----:B------:R-:W-:Y:S01]  /*6830*/  SHF.R.U32.HI R4, RZ, UR4, R5 ;  /* 0x00000004ff047c19 */ /* 0x000fe20008011605 */
[----:B------:R-:W-:-:S03]  /*6840*/  ULDC UR4, c[0x0][0x658] ;  /* 0x0001960000047ab9 */ /* 0x000fc60000000800 */
[--C-:B------:R-:W-:Y:S01]  /*6850*/  SHF.R.U64 R20, R9, UR6, R4.reuse ;  /* 0x0000000609147c19 */ /* 0x100fe20008001204 */
[----:B------:R-:W1:Y:S01]  /*6860*/  F2I.U32.TRUNC.NTZ R22, R22 ;  /* 0x0000001600167305 */ /* 0x000e62000020f000 */
[----:B------:R-:W-:Y:S01]  /*6870*/  SHF.R.U32.HI R5, RZ, UR6, R4 ;  /* 0x00000006ff057c19 */ /* 0x000fe20008011604 */
[----:B---3--:R-:W-:-:S03]  /*6880*/  IMAD.MOV R6, RZ, RZ, -R6 ;  /* 0x000000ffff067224 */ /* 0x008fc600078e0a06 */
[----:B------:R-:W-:Y:S01]  /*6890*/  SHF.R.U64 R19, R20, UR4, R5 ;  /* 0x0000000414137c19 */ /* 0x000fe20008001205 */
[----:B--2---:R-:W-:Y:S01]  /*68a0*/  IMAD R15, R24, R6, R15 ;  /* 0x00000006180f7224 */ /* 0x004fe200078e020f */
[----:B------:R-:W-:-:S03]  /*68b0*/  SHF.R.U32.HI R23, RZ, UR4, R5 ;  /* 0x00000004ff177c19 */ /* 0x000fc60008011605 */
[----:B------:R-:W-:Y:S02]  /*68c0*/  IMAD.MOV.U32 R4, RZ, RZ, R19 ;  /* 0x000000ffff047224 */ /* 0x000fe400078e0013 */
[----:B------:R-:W-:Y:S01]  /*68d0*/  IMAD.MOV.U32 R5, RZ, RZ, R23 ;  /* 0x000000ffff057224 */ /* 0x000fe200078e0017 */
[----:B-1----:R-:W-:Y:S06]  /*68e0*/  @!P1 BRA `(.L_x_177) ;  /* 0x0000000000289947 */ /* 0x002fec0003800000 */
[----:B------:R-:W-:Y:S02]  /*68f0*/  ULDC UR4, c[0x0][0x64c] ;  /* 0x0001930000047ab9 */ /* 0x000fe40000000800 */
[----:B------:R-:W-:-:S05]  /*6900*/  IADD3 R5, P1, R19, UR4, RZ ;  /* 0x0000000413057c10 */ /* 0x000fca000ff3e0ff */
[----:B------:R-:W-:-:S04]  /*6910*/  IMAD.X R23, RZ, RZ, R23, P1 ;  /* 0x000000ffff177224 */ /* 0x000fc800008e0617 */
[----:B------:R-:W-:-:S04]  /*6920*/  IMAD.WIDE.U32 R6, R23, UR8, RZ ;  /* 0x0000000817067c25 */ /* 0x000fc8000f8e00ff */
[----:B------:R-:W-:-:S04]  /*6930*/  IMAD.WIDE.U32 R6, P1, R5, UR9, R6 ;  /* 0x0000000905067c25 */ /* 0x000fc8000f820006 */
[----:B------:R-:W-:-:S04]  /*6940*/  IMAD.WIDE.U32 R4, R5, UR8, RZ ;  /* 0x0000000805047c25 */ /* 0x000fc8000f8e00ff */
[----:B------:R-:W-:Y:S01]  /*6950*/  IMAD.MOV.U32 R4, RZ, RZ, R7 ;  /* 0x000000ffff047224 */ /* 0x000fe200078e0007 */
[----:B------:R-:W-:Y:S01]  /*6960*/  IADD3 RZ, P3, R5, R6, RZ ;  /* 0x0000000605ff7210 */ /* 0x000fe20007f7e0ff */
[----:B------:R-:W-:-:S04]  /*6970*/  IMAD.X R5, RZ, RZ, RZ, P1 ;  /* 0x000000ffff057224 */ /* 0x000fc800008e06ff */
[----:B------:R-:W-:-:S08]  /*6980*/  IMAD.WIDE.U32.X R4, R23, UR9, R4, P3 ;  /* 0x0000000917047c25 */ /* 0x000fd000098e0404 */
.L_x_177:
[----:B------:R-:W-:Y:S01]  /*6990*/  ISETP.NE.AND P1, PT, R2, 0x1, PT ;  /* 0x000000010200780c */ /* 0x000fe20003f25270 */
[----:B------:R-:W-:Y:S01]  /*69a0*/  ULDC UR4, c[0x0][0x648] ;  /* 0x0001920000047ab9 */ /* 0x000fe20000000800 */
[----:B------:R-:W-:Y:S01]  /*69b0*/  LOP3.LUT R20, R20, UR16, RZ, 0xc0, !PT ;  /* 0x0000001014147c12 */ /* 0x000fe2000f8ec0ff */
[----:B------:R-:W-:Y:S01]  /*69c0*/  IMAD.MOV R22, RZ, RZ, -R22 ;  /* 0x000000ffff167224 */ /* 0x000fe200078e0a16 */
[----:B------:R-:W-:Y:S01]  /*69d0*/  SHF.R.U64 R5, R4, UR4, R5 ;  /* 0x0000000404057c19 */ /* 0x000fe20008001205 */
[----:B------:R-:W-:Y:S01]  /*69e0*/  ULDC UR4, c[0x0][0x638] ;  /* 0x00018e0000047ab9 */ /* 0x000fe20000000800 */
[----:B------:R-:W-:Y:S01]  /*69f0*/  LOP3.LUT R6, R9, UR15, RZ, 0xc0, !PT ;  /* 0x0000000f09067c12 */ /* 0x000fe2000f8ec0ff */
[----:B------:R-:W-:Y:S02]  /*6a00*/  ULDC UR5, c[0x0][0x610] ;  /* 0x0001840000057ab9 */ /* 0x000fe40000000800 */
[----:B------:R-:W-:Y:S02]  /*6a10*/  IMAD.MOV R4, RZ, RZ, -R5 ;  /* 0x000000ffff047224 */ /* 0x000fe400078e0a05 */
[----:B------:R-:W-:-:S02]  /*6a20*/  IMAD R20, R5, UR17, R20 ;  /* 0x0000001105147c24 */ /* 0x000fc4000f8e0214 */
[----:B0-----:R-:W-:Y:S02]  /*6a30*/  @P1 IMAD R15, R21, R22, R14 ;  /* 0x00000016150f1224 */ /* 0x001fe400078e020e */
[----:B------:R-:W-:Y:S01]  /*6a40*/  IMAD R19, R4, UR4, R19 ;  /* 0x0000000404137c24 */ /* 0x000fe2000f8e0213 */
[----:B------:R-:W-:Y:S01]  /*6a50*/  ULDC UR4, c[0x0][0x600] ;  /* 0x0001800000047ab9 */ /* 0x000fe20000000800 */
[----:B------:R-:W-:Y:S02]  /*6a60*/  IMAD R15, R20, UR5, R15 ;  /* 0x00000005140f7c24 */ /* 0x000fe4000f8e020f */
[----:B------:R-:W-:Y:S02]  /*6a70*/  IMAD R6, R19, UR4, R6 ;  /* 0x0000000413067c24 */ /* 0x000fe4000f8e0206 */
[----:B------:R-:W-:-:S03]  /*6a80*/  IMAD.MOV.U32 R4, RZ, RZ, 0x1 ;  /* 0x00000001ff047424 */ /* 0x000fc600078e00ff */
[----:B------:R-:W-:Y:S02]  /*6a90*/  SEL R20, R6, R15, !P1 ;  /* 0x0000000f06147207 */ /* 0x000fe40004800000 */
[----:B------:R-:W-:-:S07]  /*6aa0*/  SEL R19, R15, R6, !P1 ;  /* 0x000000060f137207 */ /* 0x000fce0004800000 */
.L_x_175:
[----:B------:R-:W-:Y:S05]  /*6ab0*/  BSYNC B1 ;  /* 0x0000000000017941 */ /* 0x000fea0003800000 */
.L_x_174:
[----:B------:R-:W-:-:S13]  /*6ac0*/  LOP3.LUT P1, RZ, R4, 0xff, RZ, 0xc0, !PT ;  /* 0x000000ff04ff7812 */ /* 0x000fda000782c0ff */
[----:B------:R-:W-:Y:S05]  /*6ad0*/  @P1 BRA `(.L_x_178) ;  /* 0xfffffff4004c1947 */ /* 0x000fea000383ffff */
[----:B------:R-:W-:Y:S05]  /*6ae0*/  BSYNC B0 ;  /* 0x0000000000007941 */ /* 0x000fea0003800000 */
.L_x_166:
[----:B------:R-:W-:-:S03]  /*6af0*/  UMOV UR4, 0xffffffff ;  /* 0xffffffff00047882 */ /* 0x000fc60000000000 */
[----:B------:R-:W-:Y:S05]  /*6b00*/  BRA.DIV UR4, `(.L_x_179) ;  /* 0x0000000604387947 */ /* 0x000fea000b800000 */
[----:B------:R-:W-:-:S13]  /*6b10*/  ELECT P6, URZ, PT ;  /* 0x00000000003f782f */ /* 0x000fda00038c0000 */
.L_x_194:
[----:B------:R-:W-:Y:S04]  /*6b20*/  BSSY B0, `(.L_x_180) ;  /* 0x0000034000007945 */ /* 0x000fe80003800000 */
[----:B------:R-:W-:Y:S05]  /*6b30*/  @!P6 BRA `(.L_x_181) ;  /* 0x0000000000c8e947 */ /* 0x000fea0003800000 */
[----:B------:R-:W-:-:S04]  /*6b40*/  LOP3.LUT R18, R18, 0x2, RZ, 0xfc, !PT ;  /* 0x0000000212127812 */ /* 0x000fc800078efcff */
[----:B------:R-:W-:-:S13]  /*6b50*/  ISETP.NE.AND P0, PT, R18, 0x3, PT ;  /* 0x000000031200780c */ /* 0x000fda0003f05270 */
[----:B------:R-:W-:Y:S05]  /*6b60*/  @!P0 BRA `(.L_x_182) ;  /* 0x0000000000048947 */ /* 0x000fea0003800000 */
[----:B------:R-:W-:Y:S01]  /*6b70*/  BPT.TRAP 0x1 ;  /* 0x000000040000795c */ /* 0x000fe20000300000 */
.L_x_182:
[----:B------:R-:W0:Y:S01]  /*6b80*/  S2R R3, SR_CgaCtaId ;  /* 0x0000000000037919 */ /* 0x000e220000008800 */
[----:B------:R-:W-:-:S04]  /*6b90*/  MOV R2, 0x400 ;  /* 0x0000040000027802 */ /* 0x000fc80000000f00 */
[----:B0-----:R-:W-:Y:S02]  /*6ba0*/  LEA R3, R3, R2, 0x18 ;  /* 0x0000000203037211 */ /* 0x001fe400078ec0ff */
[----:B------:R-:W-:-:S03]  /*6bb0*/  SHF.L.U32 R2, R0, 0x1f, RZ ;  /* 0x0000001f00027819 */ /* 0x000fc600000006ff */
[----:B------:R-:W-:-:S04]  /*6bc0*/  VIADD R3, R3, 0x28 ;  /* 0x0000002803037836 */ /* 0x000fc80000000000 */
[C---:B------:R-:W-:Y:S02]  /*6bd0*/  IMAD R7, R12.reuse, 0x8, R3 ;  /* 0x000000080c077824 */ /* 0x040fe400078e0203 */
[----:B------:R-:W-:Y:S02]  /*6be0*/  VIADD R12, R12, 0x1 ;  /* 0x000000010c0c7836 */ /* 0x000fe40000000000 */
[----:B------:R-:W0:Y:S03]  /*6bf0*/  SYNCS.PHASECHK.TRANS64.TRYWAIT P0, [R7+URZ], R2 ;  /* 0x00000002070075a7 */ /* 0x000e26000800017f */
[----:B------:R-:W-:-:S04]  /*6c00*/  ISETP.NE.AND P1, PT, R12, 0x5, PT ;  /* 0x000000050c00780c */ /* 0x000fc80003f25270 */
[----:B------:R-:W-:Y:S02]  /*6c10*/  SEL R5, RZ, 0x1, P1 ;  /* 0x00000001ff057807 */ /* 0x000fe40000800000 */
[----:B------:R-:W-:Y:S02]  /*6c20*/  SEL R12, R12, RZ, P1 ;  /* 0x000000ff0c0c7207 */ /* 0x000fe40000800000 */
[----:B------:R-:W-:-:S03]  /*6c30*/  LOP3.LUT R5, R0, R5, RZ, 0x3c, !PT ;  /* 0x0000000500057212 */ /* 0x000fc600078e3cff */
[----:B------:R-:W-:Y:S01]  /*6c40*/  IMAD R9, R12, 0x8, R3 ;  /* 0x000000080c097824 */ /* 0x000fe200078e0203 */
[----:B------:R-:W-:Y:S01]  /*6c50*/  SHF.L.U32 R4, R5, 0x1f, RZ ;  /* 0x0000001f05047819 */ /* 0x000fe200000006ff */
[----:B0-----:R-:W-:Y:S06]  /*6c60*/  @!P0 BRA `(.L_x_183) ;  /* 0x0000000400008947 */ /* 0x001fec0003800000 */
.L_x_195:
[----:B------:R-:W1:Y:S01]  /*6c70*/  SYNCS.PHASECHK.TRANS64.TRYWAIT P0, [R9+URZ], R4 ;  /* 0x00000004090075a7 */ /* 0x000e62000800017f */
[----:B------:R-:W-:-:S05]  /*6c80*/  VIADD R0, R12, 0x1 ;  /* 0x000000010c007836 */ /* 0x000fca0000000000 */
[----:B------:R-:W-:-:S04]  /*6c90*/  ISETP.NE.AND P1, PT, R0, 0x5, PT ;  /* 0x000000050000780c */ /* 0x000fc80003f25270 */
[----:B0-----:R-:W-:Y:S02]  /*6ca0*/  SEL R2, RZ, 0x1, P1 ;  /* 0x00000001ff027807 */ /* 0x001fe40000800000 */
[----:B------:R-:W-:Y:S02]  /*6cb0*/  SEL R0, R0, RZ, P1 ;  /* 0x000000ff00007207 */ /* 0x000fe40000800000 */
[----:B------:R-:W-:-:S03]  /*6cc0*/  LOP3.LUT R7, R5, R2, RZ, 0x3c, !PT ;  /* 0x0000000205077212 */ /* 0x000fc600078e3cff */
[----:B------:R-:W-:Y:S01]  /*6cd0*/  IMAD R6, R0, 0x8, R3 ;  /* 0x0000000800067824 */ /* 0x000fe200078e0203 */
[----:B------:R-:W-:Y:S01]  /*6ce0*/  SHF.L.U32 R5, R7, 0x1f, RZ ;  /* 0x0000001f07057819 */ /* 0x000fe200000006ff */
[----:B-1----:R-:W-:Y:S06]  /*6cf0*/  @!P0 BRA `(.L_x_184) ;  /* 0x0000000000f08947 */ /* 0x002fec0003800000 */
.L_x_196:
[----:B------:R-:W1:Y:S01]  /*6d00*/  SYNCS.PHASECHK.TRANS64.TRYWAIT P0, [R6+URZ], R5 ;  /* 0x00000005060075a7 */ /* 0x000e62000800017f */
[----:B------:R-:W-:-:S05]  /*6d10*/  VIADD R0, R0, 0x1 ;  /* 0x0000000100007836 */ /* 0x000fca0000000000 */
[----:B------:R-:W-:-:S04]  /*6d20*/  ISETP.NE.AND P1, PT, R0, 0x5, PT ;  /* 0x000000050000780c */ /* 0x000fc80003f25270 */
[----:B------:R-:W-:Y:S02]  /*6d30*/  SEL R2, RZ, 0x1, P1 ;  /* 0x00000001ff027807 */ /* 0x000fe40000800000 */
[----:B------:R-:W-:Y:S02]  /*6d40*/  SEL R0, R0, RZ, P1 ;  /* 0x000000ff00007207 */ /* 0x000fe40000800000 */
[----:B------:R-:W-:-:S03]  /*6d50*/  LOP3.LUT R7, R7, R2, RZ, 0x3c, !PT ;  /* 0x0000000207077212 */ /* 0x000fc600078e3cff */
[----:B0-----:R-:W-:Y:S01]  /*6d60*/  IMAD R9, R0, 0x8, R3 ;  /* 0x0000000800097824 */ /* 0x001fe200078e0203 */
[----:B------:R-:W-:Y:S01]  /*6d70*/  SHF.L.U32 R4, R7, 0x1f, RZ ;  /* 0x0000001f07047819 */ /* 0x000fe200000006ff */
[----:B-1----:R-:W-:Y:S06]  /*6d80*/  @!P0 BRA `(.L_x_185) ;  /* 0x0000000000e08947 */ /* 0x002fec0003800000 */
.L_x_197:
[----:B------:R-:W1:Y:S01]  /*6d90*/  SYNCS.PHASECHK.TRANS64.TRYWAIT P0, [R9+URZ], R4 ;  /* 0x00000004090075a7 */ /* 0x000e62000800017f */
[----:B------:R-:W-:-:S05]  /*6da0*/  VIADD R0, R0, 0x1 ;  /* 0x0000000100007836 */ /* 0x000fca0000000000 */
[----:B------:R-:W-:-:S04]  /*6db0*/  ISETP.NE.AND P1, PT, R0, 0x5, PT ;  /* 0x000000050000780c */ /* 0x000fc80003f25270 */
[----:B------:R-:W-:Y:S02]  /*6dc0*/  SEL R2, RZ, 0x1, P1 ;  /* 0x00000001ff027807 */ /* 0x000fe40000800000 */
[----:B------:R-:W-:Y:S02]  /*6dd0*/  SEL R0, R0, RZ, P1 ;  /* 0x000000ff00007207 */ /* 0x000fe40000800000 */
[----:B------:R-:W-:Y:S01]  /*6de0*/  LOP3.LUT R2, R7, R2, RZ, 0x3c, !PT ;  /* 0x0000000207027212 */ /* 0x000fe200078e3cff */
[----:B-1----:R-:W-:Y:S06]  /*6df0*/  @!P0 BRA `(.L_x_186) ;  /* 0x0000000000d88947 */ /* 0x002fec0003800000 */
.L_x_198:
[----:B------:R-:W-:Y:S01]  /*6e00*/  IMAD R3, R0, 0x8, R3 ;  /* 0x0000000800037824 */ /* 0x000fe200078e0203 */
[----:B------:R-:W-:-:S07]  /*6e10*/  SHF.L.U32 R0, R2, 0x1f, RZ ;  /* 0x0000001f02007819 */ /* 0x000fce00000006ff */
.L_x_187:
[----:B--2---:R2:W3:Y:S02]  /*6e20*/  SYNCS.PHASECHK.TRANS64.TRYWAIT P0, [R3+URZ], R0 ;  /* 0x00000000030075a7 */ /* 0x0044e4000800017f */
[----:B---3--:R-:W-:Y:S05]  /*6e30*/  @!P0 NANOSLEEP.SYNCS 0x989680 ;  /* 0x009896800000895d */ /* 0x008fea0003900000 */
[----:B------:R-:W3:Y:S02]  /*6e40*/  @!P0 SYNCS.PHASECHK.TRANS64 P0, [R3+URZ], R0 ;  /* 0x00000000030085a7 */ /* 0x000ee4000800007f */
[----:B---3--:R-:W-:Y:S05]  /*6e50*/  @!P0 BRA `(.L_x_187) ;  /* 0xfffffffc00f08947 */ /* 0x008fea000383ffff */
.L_x_181:
[----:B------:R-:W-:Y:S05]  /*6e60*/  BSYNC B0 ;  /* 0x0000000000007941 */ /* 0x000fea0003800000 */
.L_x_180:
[----:B------:R-:W-:Y:S05]  /*6e70*/  EXIT ;  /* 0x000000000000794d */ /* 0x000fea0003800000 */
.L_x_17:
[----:B-1----:R1:W2:Y:S02]  /*6e80*/  SYNCS.PHASECHK.TRANS64.TRYWAIT P1, [R3+URZ], R0 ;  /* 0x00000000030075a7 */ /* 0x0022a4000802017f */
[----:B--2---:R-:W-:Y:S05]  /*6e90*/  @!P1 NANOSLEEP.SYNCS 0x989680 ;  /* 0x009896800000995d */ /* 0x004fea0003900000 */
[----:B------:R-:W2:Y:S02]  /*6ea0*/  @!P1 SYNCS.PHASECHK.TRANS64 P1, [R3+URZ], R0 ;  /* 0x00000000030095a7 */ /* 0x000ea4000802007f */
[----:B--2---:R-:W-:Y:S05]  /*6eb0*/  @!P1 BRA `(.L_x_17) ;  /* 0xfffffffc00f09947 */ /* 0x004fea000383ffff */
[----:B------:R-:W-:Y:S05]  /*6ec0*/  BRA `(.L_x_16) ;  /* 0xffffffa400807947 */ /* 0x000fea000383ffff */
.L_x_22:
[----:B-1----:R1:W2:Y:S02]  /*6ed0*/  SYNCS.PHASECHK.TRANS64.TRYWAIT P1, [R5+URZ], R4 ;  /* 0x00000004050075a7 */ /* 0x0022a4000802017f */
[----:B--2---:R-:W-:Y:S05]  /*6ee0*/  @!P1 NANOSLEEP.SYNCS 0x989680 ;  /* 0x009896800000995d */ /* 0x004fea0003900000 */
[----:B------:R-:W2:Y:S02]  /*6ef0*/  @!P1 SYNCS.PHASECHK.TRANS64 P1, [R5+URZ], R4 ;  /* 0x00000004050095a7 */ /* 0x000ea4000802007f */
[----:B--2---:R-:W-:Y:S05]  /*6f00*/  @!P1 BRA `(.L_x_22) ;  /* 0xfffffffc00f09947 */ /* 0x004fea000383ffff */
[----:B------:R-:W-:Y:S05]  /*6f10*/  BRA `(.L_x_21) ;  /* 0xffffffa800547947 */ /* 0x000fea000383ffff */
.L_x_167:
[----:B------:R-:W-:Y:S01]  /*6f20*/  BSSY B1, `(.L_x_188) ;  /* 0x0000006000017945 */ /* 0x000fe20003800000 */
[----:B------:R-:W-:-:S07]  /*6f30*/  IMAD.MOV.U32 R15, RZ, RZ, -0x1 ;  /* 0xffffffffff0f7424 */ /* 0x000fce00078e00ff */
[----:B------:R-:W-:Y:S05]  /*6f40*/  WARPSYNC.COLLECTIVE R15, `(.L_x_189) ;  /* 0x000000000f0c7348 */ /* 0x000fea0003c00000 */
[----:B------:R-:W-:Y:S02]  /*6f50*/  ELECT P6, UR62, PT ;  /* 0x00000000003e782f */ /* 0x000fe400038c0000 */
[----:B------:R-:W-:Y:S01]  /*6f60*/  MOV R14, UR62 ;  /* 0x0000003e000e7c02 */ /* 0x000fe20008000f00 */
[----:B------:R-:W-:Y:S10]  /*6f70*/  ENDCOLLECTIVE ;  /* 0x000000000000791b */ /* 0x000ff40003800000 */
.L_x_189:
[----:B------:R-:W-:Y:S05]  /*6f80*/  BSYNC B1 ;  /* 0x0000000000017941 */ /* 0x000fea0003800000 */
.L_x_188:
[----:B------:R-:W-:Y:S05]  /*6f90*/  BRA `(.L_x_190) ;  /* 0xfffffff000287947 */ /* 0x000fea000383ffff */
.L_x_170:
[----:B0-----:R0:W1:Y:S02]  /*6fa0*/  SYNCS.PHASECHK.TRANS64.TRYWAIT P1, [R14+URZ+0x28], R7 ;  /* 0x000028070e0075a7 */ /* 0x001064000802017f */
[----:B-1----:R-:W-:Y:S05]  /*6fb0*/  @!P1 NANOSLEEP.SYNCS 0x989680 ;  /* 0x009896800000995d */ /* 0x002fea0003900000 */
[----:B------:R-:W1:Y:S02]  /*6fc0*/  @!P1 SYNCS.PHASECHK.TRANS64 P1, [R14+URZ+0x28], R7 ;  /* 0x000028070e0095a7 */ /* 0x000e64000802007f */
[----:B-1----:R-:W-:Y:S05]  /*6fd0*/  @!P1 BRA `(.L_x_170) ;  /* 0xfffffffc00f09947 */ /* 0x002fea000383ffff */
[----:B------:R-:W-:Y:S05]  /*6fe0*/  BRA `(.L_x_191) ;  /* 0xfffffff0005c7947 */ /* 0x000fea000383ffff */
.L_x_179:
[----:B------:R-:W-:Y:S01]  /*6ff0*/  BSSY B0, `(.L_x_192) ;  /* 0x0000006000007945 */ /* 0x000fe20003800000 */
[----:B------:R-:W-:-:S07]  /*7000*/  IMAD.MOV.U32 R15, RZ, RZ, -0x1 ;  /* 0xffffffffff0f7424 */ /* 0x000fce00078e00ff */
[----:B------:R-:W-:Y:S05]  /*7010*/  WARPSYNC.COLLECTIVE R15, `(.L_x_193) ;  /* 0x000000000f0c7348 */ /* 0x000fea0003c00000 */
[----:B------:R-:W-:Y:S02]  /*7020*/  ELECT P6, UR62, PT ;  /* 0x00000000003e782f */ /* 0x000fe400038c0000 */
[----:B------:R-:W-:Y:S01]  /*7030*/  MOV R14, UR62 ;  /* 0x0000003e000e7c02 */ /* 0x000fe20008000f00 */
[----:B------:R-:W-:Y:S10]  /*7040*/  ENDCOLLECTIVE ;  /* 0x000000000000791b */ /* 0x000ff40003800000 */
.L_x_193:
[----:B------:R-:W-:Y:S05]  /*7050*/  BSYNC B0 ;  /* 0x0000000000007941 */ /* 0x000fea0003800000 */
.L_x_192:
[----:B------:R-:W-:Y:S05]  /*7060*/  BRA `(.L_x_194) ;  /* 0xfffffff800ac7947 */ /* 0x000fea000383ffff */
.L_x_183:
[----:B0-----:R0:W1:Y:S02]  /*7070*/  SYNCS.PHASECHK.TRANS64.TRYWAIT P0, [R7+URZ], R2 ;  /* 0x00000002070075a7 */ /* 0x001064000800017f */
[----:B-1----:R-:W-:Y:S05]  /*7080*/  @!P0 NANOSLEEP.SYNCS 0x989680 ;  /* 0x009896800000895d */ /* 0x002fea0003900000 */
[----:B------:R-:W1:Y:S02]  /*7090*/  @!P0 SYNCS.PHASECHK.TRANS64 P0, [R7+URZ], R2 ;  /* 0x00000002070085a7 */ /* 0x000e64000800007f */
[----:B-1----:R-:W-:Y:S05]  /*70a0*/  @!P0 BRA `(.L_x_183) ;  /* 0xfffffffc00f08947 */ /* 0x002fea000383ffff */
[----:B------:R-:W-:Y:S05]  /*70b0*/  BRA `(.L_x_195) ;  /* 0xfffffff800ec7947 */ /* 0x000fea000383ffff */
.L_x_184:
[----:B0-----:R0:W1:Y:S02]  /*70c0*/  SYNCS.PHASECHK.TRANS64.TRYWAIT P0, [R9+URZ], R4 ;  /* 0x00000004090075a7 */ /* 0x001064000800017f */
[----:B-1----:R-:W-:Y:S05]  /*70d0*/  @!P0 NANOSLEEP.SYNCS 0x989680 ;  /* 0x009896800000895d */ /* 0x002fea0003900000 */
[----:B------:R-:W1:Y:S02]  /*70e0*/  @!P0 SYNCS.PHASECHK.TRANS64 P0, [R9+URZ], R4 ;  /* 0x00000004090085a7 */ /* 0x000e64000800007f */
[----:B-1----:R-:W-:Y:S05]  /*70f0*/  @!P0 BRA `(.L_x_184) ;  /* 0xfffffffc00f08947 */ /* 0x002fea000383ffff */
[----:B------:R-:W-:Y:S05]  /*7100*/  BRA `(.L_x_196) ;  /* 0xfffffff800fc7947 */ /* 0x000fea000383ffff */
.L_x_185:
[----:B0-----:R0:W1:Y:S02]  /*7110*/  SYNCS.PHASECHK.TRANS64.TRYWAIT P0, [R6+URZ], R5 ;  /* 0x00000005060075a7 */ /* 0x001064000800017f */
[----:B-1----:R-:W-:Y:S05]  /*7120*/  @!P0 NANOSLEEP.SYNCS 0x989680 ;  /* 0x009896800000895d */ /* 0x002fea0003900000 */
[----:B------:R-:W1:Y:S02]  /*7130*/  @!P0 SYNCS.PHASECHK.TRANS64 P0, [R6+URZ], R5 ;  /* 0x00000005060085a7 */ /* 0x000e64000800007f */
[----:B-1----:R-:W-:Y:S05]  /*7140*/  @!P0 BRA `(.L_x_185) ;  /* 0xfffffffc00f08947 */ /* 0x002fea000383ffff */
[----:B------:R-:W-:Y:S05]  /*7150*/  BRA `(.L_x_197) ;  /* 0xfffffffc000c7947 */ /* 0x000fea000383ffff */
.L_x_186:
[----:B-1----:R1:W2:Y:S02]  /*7160*/  SYNCS.PHASECHK.TRANS64.TRYWAIT P0, [R9+URZ], R4 ;  /* 0x00000004090075a7 */ /* 0x0022a4000800017f */
[----:B--2---:R-:W-:Y:S05]  /*7170*/  @!P0 NANOSLEEP.SYNCS 0x989680 ;  /* 0x009896800000895d */ /* 0x004fea0003900000 */
[----:B------:R-:W2:Y:S02]  /*7180*/  @!P0 SYNCS.PHASECHK.TRANS64 P0, [R9+URZ], R4 ;  /* 0x00000004090085a7 */ /* 0x000ea4000800007f */
[----:B--2---:R-:W-:Y:S05]  /*7190*/  @!P0 BRA `(.L_x_186) ;  /* 0xfffffffc00f08947 */ /* 0x004fea000383ffff */
[----:B------:R-:W-:Y:S05]  /*71a0*/  BRA `(.L_x_198) ;  /* 0xfffffffc00147947 */ /* 0x000fea000383ffff */
.L_x_199:
[----:B------:R-:W-:-:S00]  /*71b0*/  BRA `(.L_x_199) ;  /* 0xfffffffc00fc7947 */ /* 0x000fc0000383ffff */
[----:B------:R-:W-:-:S00]  /*71c0*/  NOP ;  /* 0x0000000000007918 */ /* 0x000fc00000000000 */
        /* <DEDUP_REMOVED lines=11> */
.L_x_200:


//--------------------- .nv.global.init           --------------------------
	.section	.nv.global.init,"aw",@progbits
.nv.global.init:
	.type		$str$22,@object
	.size		$str$22,($str$23 - $str$22)
$str$22:
        /*0000*/ 	.byte	0x6b, 0x5f, 0x74, 0x69, 0x6c, 0x65, 0x5f, 0x63, 0x6f, 0x75, 0x6e, 0x74, 0x20, 0x3e, 0x3d, 0x20
        /*0010*/ 	.byte	0x31, 0x00
	.type		$str$23,@object
	.size		$str$23,(__unnamed_1 - $str$23)
$str$23:
        /*0012*/ 	.byte	0x2f, 0x74, 0x6d, 0x70, 0x2f, 0x63, 0x75, 0x74, 0x6c, 0x61, 0x73, 0x73, 0x5f, 0x73, 0x77, 0x65
        /*0022*/ 	.byte	0x65, 0x70, 0x5f, 0x73, 0x72, 0x63, 0x2f, 0x69, 0x6e, 0x63, 0x6c, 0x75, 0x64, 0x65, 0x2f, 0x63
        /*0032*/ 	.byte	0x75, 0x74, 0x6c, 0x61, 0x73, 0x73, 0x2f, 0x67, 0x65, 0x6d, 0x6d, 0x2f, 0x63, 0x6f, 0x6c, 0x6c
        /*0042*/ 	.byte	0x65, 0x63, 0x74, 0x69, 0x76, 0x65, 0x2f, 0x73, 0x6d, 0x39, 0x30, 0x5f, 0x6d, 0x6d, 0x61, 0x5f
        /*0052*/ 	.byte	0x74, 0x6d, 0x61, 0x5f, 0x67, 0x6d, 0x6d, 0x61, 0x5f, 0x73, 0x73, 0x5f, 0x77, 0x61, 0x72, 0x70
        /*0062*/ 	.byte	0x73, 0x70, 0x65, 0x63, 0x69, 0x61, 0x6c, 0x69, 0x7a, 0x65, 0x64, 0x2e, 0x68, 0x70, 0x70, 0x00
	.type		__unnamed_1,@object
	.size		__unnamed_1,(.L_0 - __unnamed_1)
__unnamed_1:
        /*0072*/ 	.byte	0x76, 0x6f, 0x69, 0x64, 0x20, 0x63, 0x75, 0x74, 0x6c, 0x61, 0x73, 0x73, 0x3a, 0x3a, 0x67, 0x65
        /* <DEDUP_REMOVED lines=171> */
        /*0b32*/ 	.byte	0x65, 0x3a, 0x3a, 0x69, 0x64, 0x65, 0x6e, 0x74, 0x69, 0x74, 0x79, 0x5d, 0x00
.L_0:


//--------------------- .nv.shared._ZN7cutlass13device_kernelINS_4gemm6kernel13GemmUniversalIN4cute5tupleIJiiiiEEENS1_10collective13CollectiveMmaINS1_34MainloopSm90TmaGmmaWarpSpecializedILi5ENS5_IJNS4_1CILi1EEESB_SB_EEENS1_35KernelTmaWarpSpecializedCooperativeEEENS5_IJNSA_ILi256EEENSA_ILi64EEESG_EEEaNS5_IJlSB_lEEEaSI_NS4_8TiledMMAINS4_8MMA_AtomIJNS4_4SM904GMMA26MMA_64x64x32_S32S8S8_SS_TNEEEENS4_6LayoutINS5_IJNSA_ILi2EEESB_SB_EEENS5_IJSB_NSA_ILi0EEESS_EEEEENS5_IJNS4_10UnderscoreESV_SV_EEEEENS4_13SM90_TMA_LOADENS4_14ComposedLayoutINS4_7SwizzleILi2ELi4ELi3EEENS4_18smem_ptr_flag_bitsILi8EEENSP_INS5_IJNSA_ILi8EEESG_EEENS5_IJSG_SB_EEEEEEEvNS4_8identityESY_S18_vS19_EENS_8epilogue10collective6detail29Sm90TmaWarpSpecializedAdapterINS1C_15DefaultEpilogueIaSI_SI_NS1B_6thread17LinearCombinationIaLi1EiiLNS1G_9ScaleType4KindE0ELNS_15FloatRoundStyleE2EaEENS1_15EpilogueDefaultEEEEEvvEEEEvNT_6ParamsE --------------------------
	.section	.nv.shared._ZN7cutlass13device_kernelINS_4gemm6kernel13GemmUniversalIN4cute5tupleIJiiiiEEENS1_10collective13CollectiveMmaINS1_34MainloopSm90TmaGmmaWarpSpecializedILi5ENS5_IJNS4_1CILi1EEESB_SB_EEENS1_35KernelTmaWarpSpecializedCooperativeEEENS5_IJNSA_ILi256EEENSA_ILi64EEESG_EEEaNS5_IJlSB_lEEEaSI_NS4_8TiledMMAINS4_8MMA_AtomIJNS4_4SM904GMMA26MMA_64x64x32_S32S8S8_SS_TNEEEENS4_6LayoutINS5_IJNSA_ILi2EEESB_SB_EEENS5_IJSB_NSA_ILi0EEESS_EEEEENS5_IJNS4_10UnderscoreESV_SV_EEEEENS4_13SM90_TMA_LOADENS4_14ComposedLayoutINS4_7SwizzleILi2ELi4ELi3EEENS4_18smem_ptr_flag_bitsILi8EEENSP_INS5_IJNSA_ILi8EEESG_EEENS5_IJSG_SB_EEEEEEEvNS4_8identityESY_S18_vS19_EENS_8epilogue10collective6detail29Sm90TmaWarpSpecializedAdapterINS1C_15DefaultEpilogueIaSI_SI_NS1B_6thread17LinearCombinationIaLi1EiiLNS1G_9ScaleType4KindE0ELNS_15FloatRoundStyleE2EaEENS1_15EpilogueDefaultEEEEEvvEEEEvNT_6ParamsE,"aw",@nobits
	.sectionflags	@""
	.align	16
	.zero		1024


//--------------------- .nv.shared.reserved.0     --------------------------
	.section	.nv.shared.reserved.0,"aw",@nobits
	.weak		__nv_reservedSMEM_offset_0_alias
	.size		__nv_reservedSMEM_offset_0_alias, 0, 0
	.other		__nv_reservedSMEM_offset_0_alias,@"STO_CUDA_RESERVED_SHARED STV_DEFAULT"
__nv_reservedSMEM_offset_0_alias:
	.zero		0


//--------------------- .nv.global                --------------------------
	.section	.nv.global,"aw",@nobits
.nv.global:
	.type		_ZN39_INTERNAL_59634aa1_4_k_cu_e483f31f_49814cute1_E,@object
	.size		_ZN39_INTERNAL_59634aa1_4_k_cu_e483f31f_49814cute1_E,(_ZN39_INTERNAL_59634aa1_4_k_cu_e483f31f_49814cuda3std3__45__cpo6cbeginE - _ZN39_INTERNAL_59634aa1_4_k_cu_e483f31f_49814cute1_E)
_ZN39_INTERNAL_59634aa1_4_k_cu_e483f31f_49814cute1_E:
	.zero		1
	.type		_ZN39_INTERNAL_59634aa1_4_k_cu_e483f31f_49814cuda3std3__45__cpo6cbeginE,@object
	.size		_ZN39_INTERNAL_59634aa1_4_k_cu_e483f31f_49814cuda3std3__45__cpo6cbeginE,(_ZN39_INTERNAL_59634aa1_4_k_cu_e483f31f_49814cuda3std3__48in_placeE - _ZN39_INTERNAL_59634aa1_4_k_cu_e483f31f_49814cuda3std3__45__cpo6cbeginE)
_ZN39_INTERNAL_59634aa1_4_k_cu_e483f31f_49814cuda3std3__45__cpo6cbeginE:
	.zero		1
	.type		_ZN39_INTERNAL_59634aa1_4_k_cu_e483f31f_49814cuda3std3__48in_placeE,@object
	.size		_ZN39_INTERNAL_59634aa1_4_k_cu_e483f31f_49814cuda3std3__48in_placeE,(_ZN39_INTERNAL_59634aa1_4_k_cu_e483f31f_49814cuda3std6ranges3__45__cpo9iter_moveE - _ZN39_INTERNAL_59634aa1_4_k_cu_e483f31f_49814cuda3std3__48in_placeE)
_ZN39_INTERNAL_59634aa1_4_k_cu_e483f31f_49814cuda3std3__48in_placeE:
	.zero		1
	.type		_ZN39_INTERNAL_59634aa1_4_k_cu_e483f31f_49814cuda3std6ranges3__45__cpo9iter_moveE,@object
	.size		_ZN39_INTERNAL_59634aa1_4_k_cu_e483f31f_49814cuda3std6ranges3__45__cpo9iter_moveE,(_ZN39_INTERNAL_59634aa1_4_k_cu_e483f31f_49814cuda3std3__45__cpo5beginE - _ZN39_INTERNAL_59634aa1_4_k_cu_e483f31f_49814cuda3std6ranges3__45__cpo9iter_moveE)
_ZN39_INTERNAL_59634aa1_4_k_cu_e483f31f_49814cuda3std6ranges3__45__cpo9iter_moveE:
	.zero		1
	.type		_ZN39_INTERNAL_59634aa1_4_k_cu_e483f31f_49814cuda3std3__45__cpo5beginE,@object
	.size		_ZN39_INTERNAL_59634aa1_4_k_cu_e483f31f_49814cuda3std3__45__cpo5beginE,(_ZN39_INTERNAL_59634aa1_4_k_cu_e483f31f_49814cuda3std3__441_GLOBAL__N__59634aa1_4_k_cu_e483f31f_49816ignoreE - _ZN39_INTERNAL_59634aa1_4_k_cu_e483f31f_49814cuda3std3__45__cpo5beginE)
_ZN39_INTERNAL_59634aa1_4_k_cu_e483f31f_49814cuda3std3__45__cpo5beginE:
	.zero		1
	.type		_ZN39_INTERNAL_59634aa1_4_k_cu_e483f31f_49814cuda3std3__441_GLOBAL__N__59634aa1_4_k_cu_e483f31f_49816ignoreE,@object
	.size		_ZN39_INTERNAL_59634aa1_4_k_cu_e483f31f_49814cuda3std3__441_GLOBAL__N__59634aa1_4_k_cu_e483f31f_49816ignoreE,(_ZN39_INTERNAL_59634aa1_4_k_cu_e483f31f_49814cute7productE - _ZN39_INTERNAL_59634aa1_4_k_cu_e483f31f_49814cuda3std3__441_GLOBAL__N__59634aa1_4_k_cu_e483f31f_49816ignoreE)
_ZN39_INTERNAL_59634aa1_4_k_cu_e483f31f_49814cuda3std3__441_GLOBAL__N__59634aa1_4_k_cu_e483f31f_49816ignoreE:
	.zero		1
	.type		_ZN39_INTERNAL_59634aa1_4_k_cu_e483f31f_49814cute7productE,@object
	.size		_ZN39_INTERNAL_59634aa1_4_k_cu_e483f31f_49814cute7productE,(_ZN39_INTERNAL_59634aa1_4_k_cu_e483f31f_49814cuda3std3__45__cpo3endE - _ZN39_INTERNAL_59634aa1_4_k_cu_e483f31f_49814cute7productE)
_ZN39_INTERNAL_59634aa1_4_k_cu_e483f31f_49814cute7productE:
	.zero		1
	.type		_ZN39_INTERNAL_59634aa1_4_k_cu_e483f31f_49814cuda3std3__45__cpo3endE,@object
	.size		_ZN39_INTERNAL_59634aa1_4_k_cu_e483f31f_49814cuda3std3__45__cpo3endE,(_ZN39_INTERNAL_59634aa1_4_k_cu_e483f31f_49814cuda3std3__419piecewise_constructE - _ZN39_INTERNAL_59634aa1_4_k_cu_e483f31f_49814cuda3std3__45__cpo3endE)
_ZN39_INTERNAL_59634aa1_4_k_cu_e483f31f_49814cuda3std3__45__cpo3endE:
	.zero		1
	.type		_ZN39_INTERNAL_59634aa1_4_k_cu_e483f31f_49814cuda3std3__419piecewise_constructE,@object
	.size		_ZN39_INTERNAL_59634aa1_4_k_cu_e483f31f_49814cuda3std3__419piecewise_constructE,(_ZN39_INTERNAL_59634aa1_4_k_cu_e483f31f_49814cuda3std3__45__cpo4cendE - _ZN39_INTERNAL_59634aa1_4_k_cu_e483f31f_49814cuda3std3__419piecewise_constructE)
_ZN39_INTERNAL_59634aa1_4_k_cu_e483f31f_49814cuda3std3__419piecewise_constructE:
	.zero		1
	.type		_ZN39_INTERNAL_59634aa1_4_k_cu_e483f31f_49814cuda3std3__45__cpo4cendE,@object
	.size		_ZN39_INTERNAL_59634aa1_4_k_cu_e483f31f_49814cuda3std3__45__cpo4cendE,(_ZN39_INTERNAL_59634aa1_4_k_cu_e483f31f_49814cuda3std6ranges3__45__cpo4swapE - _ZN39_INTERNAL_59634aa1_4_k_cu_e483f31f_49814cuda3std3__45__cpo4cendE)
_ZN39_INTERNAL_59634aa1_4_k_cu_e483f31f_49814cuda3std3__45__cpo4cendE:
	.zero		1
	.type		_ZN39_INTERNAL_59634aa1_4_k_cu_e483f31f_49814cuda3std6ranges3__45__cpo4swapE,@object
	.size		_ZN39_INTERNAL_59634aa1_4_k_cu_e483f31f_49814cuda3std6ranges3__45__cpo4swapE,(.L_8 - _ZN39_INTERNAL_59634aa1_4_k_cu_e483f31f_49814cuda3std6ranges3__45__cpo4swapE)
_ZN39_INTERNAL_59634aa1_4_k_cu_e483f31f_49814cuda3std6ranges3__45__cpo4swapE:
	.zero		1
.L_8:


//--------------------- .nv.constant0._ZN7cutlass13device_kernelINS_4gemm6kernel13GemmUniversalIN4cute5tupleIJiiiiEEENS1_10collective13CollectiveMmaINS1_34MainloopSm90TmaGmmaWarpSpecializedILi5ENS5_IJNS4_1CILi1EEESB_SB_EEENS1_35KernelTmaWarpSpecializedCooperativeEEENS5_IJNSA_ILi256EEENSA_ILi64EEESG_EEEaNS5_IJlSB_lEEEaSI_NS4_8TiledMMAINS4_8MMA_AtomIJNS4_4SM904GMMA26MMA_64x64x32_S32S8S8_SS_TNEEEENS4_6LayoutINS5_IJNSA_ILi2EEESB_SB_EEENS5_IJSB_NSA_ILi0EEESS_EEEEENS5_IJNS4_10UnderscoreESV_SV_EEEEENS4_13SM90_TMA_LOADENS4_14ComposedLayoutINS4_7SwizzleILi2ELi4ELi3EEENS4_18smem_ptr_flag_bitsILi8EEENSP_INS5_IJNSA_ILi8EEESG_EEENS5_IJSG_SB_EEEEEEEvNS4_8identityESY_S18_vS19_EENS_8epilogue10collective6detail29Sm90TmaWarpSpecializedAdapterINS1C_15DefaultEpilogueIaSI_SI_NS1B_6thread17LinearCombinationIaLi1EiiLNS1G_9ScaleType4KindE0ELNS_15FloatRoundStyleE2EaEENS1_15EpilogueDefaultEEEEEvvEEEEvNT_6ParamsE --------------------------
	.section	.nv.constant0._ZN7cutlass13device_kernelINS_4gemm6kernel13GemmUniversalIN4cute5tupleIJiiiiEEENS1_10collective13CollectiveMmaINS1_34MainloopSm90TmaGmmaWarpSpecializedILi5ENS5_IJNS4_1CILi1EEESB_SB_EEENS1_35KernelTmaWarpSpecializedCooperativeEEENS5_IJNSA_ILi256EEENSA_ILi64EEESG_EEEaNS5_IJlSB_lEEEaSI_NS4_8TiledMMAINS4_8MMA_AtomIJNS4_4SM904GMMA26MMA_64x64x32_S32S8S8_SS_TNEEEENS4_6LayoutINS5_IJNSA_ILi2EEESB_SB_EEENS5_IJSB_NSA_ILi0EEESS_EEEEENS5_IJNS4_10UnderscoreESV_SV_EEEEENS4_13SM90_TMA_LOADENS4_14ComposedLayoutINS4_7SwizzleILi2ELi4ELi3EEENS4_18smem_ptr_flag_bitsILi8EEENSP_INS5_IJNSA_ILi8EEESG_EEENS5_IJSG_SB_EEEEEEEvNS4_8identityESY_S18_vS19_EENS_8epilogue10collective6detail29Sm90TmaWarpSpecializedAdapterINS1C_15DefaultEpilogueIaSI_SI_NS1B_6thread17LinearCombinationIaLi1EiiLNS1G_9ScaleType4KindE0ELNS_15FloatRoundStyleE2EaEENS1_15EpilogueDefaultEEEEEvvEEEEvNT_6ParamsE,"a",@progbits
	.sectionflags	@""
	.align	4
.nv.constant0._ZN7cutlass13device_kernelINS_4gemm6kernel13GemmUniversalIN4cute5tupleIJiiiiEEENS1_10collective13CollectiveMmaINS1_34MainloopSm90TmaGmmaWarpSpecializedILi5ENS5_IJNS4_1CILi1EEESB_SB_EEENS1_35KernelTmaWarpSpecializedCooperativeEEENS5_IJNSA_ILi256EEENSA_ILi64EEESG_EEEaNS5_IJlSB_lEEEaSI_NS4_8TiledMMAINS4_8MMA_AtomIJNS4_4SM904GMMA26MMA_64x64x32_S32S8S8_SS_TNEEEENS4_6LayoutINS5_IJNSA_ILi2EEESB_SB_EEENS5_IJSB_NSA_ILi0EEESS_EEEEENS5_IJNS4_10UnderscoreESV_SV_EEEEENS4_13SM90_TMA_LOADENS4_14ComposedLayoutINS4_7SwizzleILi2ELi4ELi3EEENS4_18smem_ptr_flag_bitsILi8EEENSP_INS5_IJNSA_ILi8EEESG_EEENS5_IJSG_SB_EEEEEEEvNS4_8identityESY_S18_vS19_EENS_8epilogue10collective6detail29Sm90TmaWarpSpecializedAdapterINS1C_15DefaultEpilogueIaSI_SI_NS1B_6thread17LinearCombinationIaLi1EiiLNS1G_9ScaleType4KindE0ELNS_15FloatRoundStyleE2EaEENS1_15EpilogueDefaultEEEEEvvEEEEvNT_6ParamsE:
	.zero		1664


//--------------------- SYMBOLS --------------------------

	.type		.nv.reservedSmem.offset0,@object
	.size		.nv.reservedSmem.offset0,0x4
	.type		__assertfail,@function
